// auto-generated by cutlass_sweep.gemm — config: {"arch": "sm_90", "cluster_m": 1, "cluster_n": 1, "dtype": "int8", "dtype_b": "int8", "layout": "nt", "stages": 0, "tile_k": 32, "tile_m": 128, "tile_n": 48}
#include "cutlass/cutlass.h"
#include "cutlass/gemm/collective/collective_builder.hpp"
#include "cutlass/gemm/device/gemm_universal_adapter.h"
#include "cutlass/gemm/kernel/gemm_universal.hpp"
#include "cutlass/epilogue/collective/collective_builder.hpp"

using ElemA = int8_t;
using ElemB = int8_t;
using ElemCD = int8_t;
using Acc  = int32_t;
using TileShape    = cute::Shape<cute::_128, cute::_48, cute::_32>;
using ClusterShape = cute::Shape<cute::_1, cute::_1, cute::_1>;

using CollectiveEpilogue = typename cutlass::epilogue::collective::CollectiveBuilder<
    cutlass::arch::Sm90, cutlass::arch::OpClassTensorOp,
    TileShape, ClusterShape,
    cutlass::epilogue::collective::EpilogueTileAuto,
    Acc, Acc,
    ElemCD, cutlass::layout::RowMajor, 128 / cutlass::sizeof_bits<ElemCD>::value,
    ElemCD, cutlass::layout::RowMajor, 128 / cutlass::sizeof_bits<ElemCD>::value,
    cutlass::epilogue::collective::EpilogueScheduleAuto
  >::CollectiveOp;

using CollectiveMainloop = typename cutlass::gemm::collective::CollectiveBuilder<
    cutlass::arch::Sm90, cutlass::arch::OpClassTensorOp,
    ElemA, cutlass::layout::RowMajor, 128 / cutlass::sizeof_bits<ElemA>::value,
    ElemB, cutlass::layout::ColumnMajor, 128 / cutlass::sizeof_bits<ElemB>::value,
    Acc,
    TileShape, ClusterShape,
    cutlass::gemm::collective::StageCountAutoCarveout<static_cast<int>(sizeof(typename CollectiveEpilogue::SharedStorage))>,
    cutlass::gemm::collective::KernelScheduleAuto
  >::CollectiveOp;

using GemmKernel = cutlass::gemm::kernel::GemmUniversal<
    cute::Shape<int,int,int,int>,
    CollectiveMainloop,
    CollectiveEpilogue
>;
using Gemm = cutlass::gemm::device::GemmUniversalAdapter<GemmKernel>;

// Force the device kernel symbol into the cubin without needing a host main.
auto* _anchor = &cutlass::device_kernel<GemmKernel>;


// ===== COMPILED SASS (sm_90a) =====

	.target	sm_90a

	.elftype	@"ET_EXEC"


//--------------------- .note.nv.tkinfo           --------------------------
	.section	.note.nv.tkinfo,"",@"SHT_NOTE"
	.sectionflags	@"SHF_NOTE_NV_TKINFO"
	.tkinfo
        /*0018*/ 	.word	0x00000002
        /*0030*/ 	.string	""
        /*0030*/ 	.string	"ptxas"
        /*0030*/ 	.string	"Cuda compilation tools, release 13.0, V13.0.88"
        /*0030*/ 	.string	"Build cuda_13.0.r13.0/compiler.36424714_0"
        /*0030*/ 	.string	"-arch sm_90a -m 64 "



//--------------------- .note.nv.cuinfo           --------------------------
	.section	.note.nv.cuinfo,"",@"SHT_NOTE"
	.sectionflags	@"SHF_NOTE_NV_CUINFO"
        /*0018*/ 	.short	0x0002
        /*001a*/ 	.short	0x005a
        /*001c*/ 	.short	0x0082
	.zero		2


//--------------------- .nv.info                  --------------------------
	.section	.nv.info,"",@"SHT_CUDA_INFO"
	.align	4


	//----- nvinfo : EIATTR_REGCOUNT
	.align		4
        /*0000*/ 	.byte	0x04, 0x2f
        /*0002*/ 	.short	(.L_15 - .L_14)
	.align		4
.L_14:
        /*0004*/ 	.word	index@(_ZN7cutlass13device_kernelINS_4gemm6kernel13GemmUniversalIN4cute5tupleIJiiiiEEENS1_10collective13CollectiveMmaINS1_34MainloopSm90TmaGmmaWarpSpecializedILi41ENS5_IJNS4_1CILi1EEESB_SB_EEENS1_35KernelTmaWarpSpecializedCooperativeEEENS5_IJNSA_ILi128EEENSA_ILi48EEENSA_ILi32EEEEEEaNS5_IJlSB_lEEEaSJ_NS4_8TiledMMAINS4_8MMA_AtomIJNS4_4SM904GMMA26MMA_64x16x32_S32S8S8_SS_TNEEEENS4_6LayoutINS5_IJNSA_ILi2EEESB_SB_EEENS5_IJSB_NSA_ILi0EEEST_EEEEENS5_IJNS4_10UnderscoreESW_SW_EEEEENS4_13SM90_TMA_LOADENS4_14ComposedLayoutINS4_7SwizzleILi1ELi4ELi3EEENS4_18smem_ptr_flag_bitsILi8EEENSQ_INS5_IJNSA_ILi8EEESH_EEENS5_IJSH_SB_EEEEEEEvNS4_8identityESZ_S19_vS1A_EENS_8epilogue10collective6detail29Sm90TmaWarpSpecializedAdapterINS1D_15DefaultEpilogueIaSJ_SJ_NS1C_6thread17LinearCombinationIaLi1EiiLNS1H_9ScaleType4KindE0ELNS_15FloatRoundStyleE2EaEENS1_15EpilogueDefaultEEEEEvvEEEEvNT_6ParamsE)
        /*0008*/ 	.word	0x000000a8


	//----- nvinfo : EIATTR_FRAME_SIZE
	.align		4
.L_15:
        /*000c*/ 	.byte	0x04, 0x11
        /*000e*/ 	.short	(.L_17 - .L_16)
	.align		4
.L_16:
        /*0010*/ 	.word	index@(_ZN7cutlass13device_kernelINS_4gemm6kernel13GemmUniversalIN4cute5tupleIJiiiiEEENS1_10collective13CollectiveMmaINS1_34MainloopSm90TmaGmmaWarpSpecializedILi41ENS5_IJNS4_1CILi1EEESB_SB_EEENS1_35KernelTmaWarpSpecializedCooperativeEEENS5_IJNSA_ILi128EEENSA_ILi48EEENSA_ILi32EEEEEEaNS5_IJlSB_lEEEaSJ_NS4_8TiledMMAINS4_8MMA_AtomIJNS4_4SM904GMMA26MMA_64x16x32_S32S8S8_SS_TNEEEENS4_6LayoutINS5_IJNSA_ILi2EEESB_SB_EEENS5_IJSB_NSA_ILi0EEEST_EEEEENS5_IJNS4_10UnderscoreESW_SW_EEEEENS4_13SM90_TMA_LOADENS4_14ComposedLayoutINS4_7SwizzleILi1ELi4ELi3EEENS4_18smem_ptr_flag_bitsILi8EEENSQ_INS5_IJNSA_ILi8EEESH_EEENS5_IJSH_SB_EEEEEEEvNS4_8identityESZ_S19_vS1A_EENS_8epilogue10collective6detail29Sm90TmaWarpSpecializedAdapterINS1D_15DefaultEpilogueIaSJ_SJ_NS1C_6thread17LinearCombinationIaLi1EiiLNS1H_9ScaleType4KindE0ELNS_15FloatRoundStyleE2EaEENS1_15EpilogueDefaultEEEEEvvEEEEvNT_6ParamsE)
        /*0014*/ 	.word	0x00000000


	//----- nvinfo : EIATTR_MIN_STACK_SIZE
	.align		4
.L_17:
        /*0018*/ 	.byte	0x04, 0x12
        /*001a*/ 	.short	(.L_19 - .L_18)
	.align		4
.L_18:
        /*001c*/ 	.word	index@(_ZN7cutlass13device_kernelINS_4gemm6kernel13GemmUniversalIN4cute5tupleIJiiiiEEENS1_10collective13CollectiveMmaINS1_34MainloopSm90TmaGmmaWarpSpecializedILi41ENS5_IJNS4_1CILi1EEESB_SB_EEENS1_35KernelTmaWarpSpecializedCooperativeEEENS5_IJNSA_ILi128EEENSA_ILi48EEENSA_ILi32EEEEEEaNS5_IJlSB_lEEEaSJ_NS4_8TiledMMAINS4_8MMA_AtomIJNS4_4SM904GMMA26MMA_64x16x32_S32S8S8_SS_TNEEEENS4_6LayoutINS5_IJNSA_ILi2EEESB_SB_EEENS5_IJSB_NSA_ILi0EEEST_EEEEENS5_IJNS4_10UnderscoreESW_SW_EEEEENS4_13SM90_TMA_LOADENS4_14ComposedLayoutINS4_7SwizzleILi1ELi4ELi3EEENS4_18smem_ptr_flag_bitsILi8EEENSQ_INS5_IJNSA_ILi8EEESH_EEENS5_IJSH_SB_EEEEEEEvNS4_8identityESZ_S19_vS1A_EENS_8epilogue10collective6detail29Sm90TmaWarpSpecializedAdapterINS1D_15DefaultEpilogueIaSJ_SJ_NS1C_6thread17LinearCombinationIaLi1EiiLNS1H_9ScaleType4KindE0ELNS_15FloatRoundStyleE2EaEENS1_15EpilogueDefaultEEEEEvvEEEEvNT_6ParamsE)
        /*0020*/ 	.word	0x00000000
.L_19:


//--------------------- .nv.compat                --------------------------
	.section	.nv.compat,"",@"SHT_CUDA_COMPAT_INFO"
	.align	4
        /*0000*/ 	.byte	0x02, 0x09, 0x01, 0x00, 0x02, 0x02, 0x04, 0x00, 0x02, 0x05, 0x05, 0x00, 0x03, 0x07, 0x01, 0x01
        /*0010*/ 	.byte	0x02, 0x03, 0x01, 0x00, 0x02, 0x06, 0x01, 0x00, 0x04, 0x0b, 0x08, 0x00, 0x00, 0x00, 0x00, 0x00
        /*0020*/ 	.byte	0x00, 0x00, 0x00, 0x00


//--------------------- .nv.info._ZN7cutlass13device_kernelINS_4gemm6kernel13GemmUniversalIN4cute5tupleIJiiiiEEENS1_10collective13CollectiveMmaINS1_34MainloopSm90TmaGmmaWarpSpecializedILi41ENS5_IJNS4_1CILi1EEESB_SB_EEENS1_35KernelTmaWarpSpecializedCooperativeEEENS5_IJNSA_ILi128EEENSA_ILi48EEENSA_ILi32EEEEEEaNS5_IJlSB_lEEEaSJ_NS4_8TiledMMAINS4_8MMA_AtomIJNS4_4SM904GMMA26MMA_64x16x32_S32S8S8_SS_TNEEEENS4_6LayoutINS5_IJNSA_ILi2EEESB_SB_EEENS5_IJSB_NSA_ILi0EEEST_EEEEENS5_IJNS4_10UnderscoreESW_SW_EEEEENS4_13SM90_TMA_LOADENS4_14ComposedLayoutINS4_7SwizzleILi1ELi4ELi3EEENS4_18smem_ptr_flag_bitsILi8EEENSQ_INS5_IJNSA_ILi8EEESH_EEENS5_IJSH_SB_EEEEEEEvNS4_8identityESZ_S19_vS1A_EENS_8epilogue10collective6detail29Sm90TmaWarpSpecializedAdapterINS1D_15DefaultEpilogueIaSJ_SJ_NS1C_6thread17LinearCombinationIaLi1EiiLNS1H_9ScaleType4KindE0ELNS_15FloatRoundStyleE2EaEENS1_15EpilogueDefaultEEEEEvvEEEEvNT_6ParamsE --------------------------
	.section	.nv.info._ZN7cutlass13device_kernelINS_4gemm6kernel13GemmUniversalIN4cute5tupleIJiiiiEEENS1_10collective13CollectiveMmaINS1_34MainloopSm90TmaGmmaWarpSpecializedILi41ENS5_IJNS4_1CILi1EEESB_SB_EEENS1_35KernelTmaWarpSpecializedCooperativeEEENS5_IJNSA_ILi128EEENSA_ILi48EEENSA_ILi32EEEEEEaNS5_IJlSB_lEEEaSJ_NS4_8TiledMMAINS4_8MMA_AtomIJNS4_4SM904GMMA26MMA_64x16x32_S32S8S8_SS_TNEEEENS4_6LayoutINS5_IJNSA_ILi2EEESB_SB_EEENS5_IJSB_NSA_ILi0EEEST_EEEEENS5_IJNS4_10UnderscoreESW_SW_EEEEENS4_13SM90_TMA_LOADENS4_14ComposedLayoutINS4_7SwizzleILi1ELi4ELi3EEENS4_18smem_ptr_flag_bitsILi8EEENSQ_INS5_IJNSA_ILi8EEESH_EEENS5_IJSH_SB_EEEEEEEvNS4_8identityESZ_S19_vS1A_EENS_8epilogue10collective6detail29Sm90TmaWarpSpecializedAdapterINS1D_15DefaultEpilogueIaSJ_SJ_NS1C_6thread17LinearCombinationIaLi1EiiLNS1H_9ScaleType4KindE0ELNS_15FloatRoundStyleE2EaEENS1_15EpilogueDefaultEEEEEvvEEEEvNT_6ParamsE,"",@"SHT_CUDA_INFO"
	.sectionflags	@""
	.align	4


	//----- nvinfo : EIATTR_CUDA_API_VERSION
	.align		4
        /*0000*/ 	.byte	0x04, 0x37
        /*0002*/ 	.short	(.L_21 - .L_20)
.L_20:
        /*0004*/ 	.word	0x00000082


	//----- nvinfo : EIATTR_KPARAM_INFO
	.align		4
.L_21:
        /*0008*/ 	.byte	0x04, 0x17
        /*000a*/ 	.short	(.L_23 - .L_22)
.L_22:
        /*000c*/ 	.word	0x00000000
        /*0010*/ 	.short	0x0000
        /*0012*/ 	.short	0x0070
        /*0014*/ 	.byte	0x00, 0xf0, 0x01, 0x10


	//----- nvinfo : EIATTR_SPARSE_MMA_MASK
	.align		4
.L_23:
        /*0018*/ 	.byte	0x03, 0x50
        /*001a*/ 	.short	0x0000


	//----- nvinfo : EIATTR_MAXREG_COUNT
	.align		4
        /*001c*/ 	.byte	0x03, 0x1b
        /*001e*/ 	.short	0x00a8


	//----- nvinfo : EIATTR_NUM_BARRIERS
	.align		4
        /*0020*/ 	.byte	0x02, 0x4c
        /*0022*/ 	.byte	0x01
	.zero		1


	//----- nvinfo : EIATTR_EXTERNS
	.align		4
        /*0024*/ 	.byte	0x04, 0x0f
        /*0026*/ 	.short	(.L_25 - .L_24)


	//   ....[0]....
	.align		4
.L_24:
        /*0028*/ 	.word	index@(__assertfail)


	//----- nvinfo : EIATTR_MERCURY_ISA_VERSION
	.align		4
.L_25:
        /*002c*/ 	.byte	0x03, 0x5f
        /*002e*/ 	.short	0x0101


	//----- nvinfo : EIATTR_INT_WARP_WIDE_INSTR_OFFSETS
	.align		4
        /*0030*/ 	.byte	0x04, 0x31
        /*0032*/ 	.short	(.L_27 - .L_26)


	//   ....[0]....
.L_26:
        /*0034*/ 	.word	0x000008c0


	//   ....[1]....
        /*0038*/ 	.word	0x000008d0


	//   ....[2]....
        /*003c*/ 	.word	0x00000990


	//----- nvinfo : EIATTR_COOP_GROUP_MASK_REGIDS
	.align		4
.L_27:
        /*0040*/ 	.byte	0x04, 0x29
        /*0042*/ 	.short	(.L_29 - .L_28)


	//   ....[0]....
.L_28:
        /*0044*/ 	.word	0xffffffff


	//   ....[1]....
        /*0048*/ 	.word	0xffffffff


	//   ....[2]....
        /*004c*/ 	.word	0xffffffff


	//   ....[3]....
        /*0050*/ 	.word	0xffffffff


	//   ....[4]....
        /*0054*/ 	.word	0xffffffff


	//----- nvinfo : EIATTR_COOP_GROUP_INSTR_OFFSETS
	.align		4
.L_29:
        /*0058*/ 	.byte	0x04, 0x28
        /*005a*/ 	.short	(.L_31 - .L_30)


	//   ....[0]....
.L_30:
        /*005c*/ 	.word	0x00000060


	//   ....[1]....
        /*0060*/ 	.word	0x00000070


	//   ....[2]....
        /*0064*/ 	.word	0x00000130


	//   ....[3]....
        /*0068*/ 	.word	0x00000790


	//   ....[4]....
        /*006c*/ 	.word	0x00001680


	//----- nvinfo : EIATTR_REG_RECONFIG
	.align		4
.L_31:
        /*0070*/ 	.byte	0x01, 0x54
	.zero		2


	//----- nvinfo : EIATTR_SYSCALL_OFFSETS
	.align		4
        /*0074*/ 	.byte	0x04, 0x46
        /*0076*/ 	.short	(.L_33 - .L_32)


	//   ....[0]....
.L_32:
        /*0078*/ 	.word	0x00001870


	//----- nvinfo : EIATTR_MBARRIER_INSTR_OFFSETS
	.align		4
.L_33:
        /*007c*/ 	.byte	0x04, 0x39
        /*007e*/ 	.short	(.L_35 - .L_34)


	//   ....[0]....
.L_34:
        /*0080*/ 	.word	0x00000250
        /*0084*/ 	.word	0x000000ff
        /*0088*/ 	.word	0x00000000
        /*008c*/ 	.short	0x0100
        /*008e*/ 	.byte	0x08
	.zero		1


	//   ....[1]....
        /*0090*/ 	.word	0x00000260
        /*0094*/ 	.word	0x000000ff
        /*0098*/ 	.word	0x00000148
        /*009c*/ 	.short	0x0100
        /*009e*/ 	.byte	0x08
	.zero		1


	//   ....[2]....
        /*00a0*/ 	.word	0x00000270
        /*00a4*/ 	.word	0x000000ff
        /*00a8*/ 	.word	0x00000008
        /*00ac*/ 	.short	0x0100
        /*00ae*/ 	.byte	0x08
	.zero		1


	//   ....[3]....
        /*00b0*/ 	.word	0x00000280
        /*00b4*/ 	.word	0x000000ff
        /*00b8*/ 	.word	0x00000150
        /*00bc*/ 	.short	0x0100
        /*00be*/ 	.byte	0x08
	.zero		1


	//   ....[4]....
        /*00c0*/ 	.word	0x00000290
        /*00c4*/ 	.word	0x000000ff
        /*00c8*/ 	.word	0x00000010
        /*00cc*/ 	.short	0x0100
        /*00ce*/ 	.byte	0x08
	.zero		1


	//   ....[5]....
        /*00d0*/ 	.word	0x000002a0
        /*00d4*/ 	.word	0x000000ff
        /*00d8*/ 	.word	0x00000158
        /*00dc*/ 	.short	0x0100
        /*00de*/ 	.byte	0x08
	.zero		1


	//   ....[6]....
        /*00e0*/ 	.word	0x000002b0
        /*00e4*/ 	.word	0x000000ff
        /*00e8*/ 	.word	0x00000018
        /*00ec*/ 	.short	0x0100
        /*00ee*/ 	.byte	0x08
	.zero		1


	//   ....[7]....
        /*00f0*/ 	.word	0x000002c0
        /*00f4*/ 	.word	0x000000ff
        /*00f8*/ 	.word	0x00000160
        /*00fc*/ 	.short	0x0100
        /*00fe*/ 	.byte	0x08
	.zero		1


	//   ....[8]....
        /*0100*/ 	.word	0x000002d0
        /*0104*/ 	.word	0x000000ff
        /*0108*/ 	.word	0x00000020
        /*010c*/ 	.short	0x0100
        /*010e*/ 	.byte	0x08
	.zero		1


	//   ....[9]....
        /*0110*/ 	.word	0x000002e0
        /*0114*/ 	.word	0x000000ff
        /*0118*/ 	.word	0x00000168
        /*011c*/ 	.short	0x0100
        /*011e*/ 	.byte	0x08
	.zero		1


	//   ....[10]....
        /*0120*/ 	.word	0x000002f0
        /*0124*/ 	.word	0x000000ff
        /*0128*/ 	.word	0x00000028
        /*012c*/ 	.short	0x0100
        /*012e*/ 	.byte	0x08
	.zero		1


	//   ....[11]....
        /*0130*/ 	.word	0x00000300
        /*0134*/ 	.word	0x000000ff
        /*0138*/ 	.word	0x00000170
        /*013c*/ 	.short	0x0100
        /*013e*/ 	.byte	0x08
	.zero		1


	//   ....[12]....
        /*0140*/ 	.word	0x00000310
        /*0144*/ 	.word	0x000000ff
        /*0148*/ 	.word	0x00000030
        /*014c*/ 	.short	0x0100
        /*014e*/ 	.byte	0x08
	.zero		1


	//   ....[13]....
        /*0150*/ 	.word	0x00000320
        /*0154*/ 	.word	0x000000ff
        /*0158*/ 	.word	0x00000178
        /*015c*/ 	.short	0x0100
        /*015e*/ 	.byte	0x08
	.zero		1


	//   ....[14]....
        /*0160*/ 	.word	0x00000330
        /*0164*/ 	.word	0x000000ff
        /*0168*/ 	.word	0x00000038
        /*016c*/ 	.short	0x0100
        /*016e*/ 	.byte	0x08
	.zero		1


	//   ....[15]....
        /*0170*/ 	.word	0x00000340
        /*0174*/ 	.word	0x000000ff
        /*0178*/ 	.word	0x00000180
        /*017c*/ 	.short	0x0100
        /*017e*/ 	.byte	0x08
	.zero		1


	//   ....[16]....
        /*0180*/ 	.word	0x00000350
        /*0184*/ 	.word	0x000000ff
        /*0188*/ 	.word	0x00000040
        /*018c*/ 	.short	0x0100
        /*018e*/ 	.byte	0x08
	.zero		1


	//   ....[17]....
        /*0190*/ 	.word	0x00000360
        /*0194*/ 	.word	0x000000ff
        /*0198*/ 	.word	0x00000188
        /*019c*/ 	.short	0x0100
        /*019e*/ 	.byte	0x08
	.zero		1


	//   ....[18]....
        /*01a0*/ 	.word	0x00000370
        /*01a4*/ 	.word	0x000000ff
        /*01a8*/ 	.word	0x00000048
        /*01ac*/ 	.short	0x0100
        /*01ae*/ 	.byte	0x08
	.zero		1


	//   ....[19]....
        /*01b0*/ 	.word	0x00000380
        /*01b4*/ 	.word	0x000000ff
        /*01b8*/ 	.word	0x00000190
        /*01bc*/ 	.short	0x0100
        /*01be*/ 	.byte	0x08
	.zero		1


	//   ....[20]....
        /*01c0*/ 	.word	0x00000390
        /*01c4*/ 	.word	0x000000ff
        /*01c8*/ 	.word	0x00000050
        /*01cc*/ 	.short	0x0100
        /*01ce*/ 	.byte	0x08
	.zero		1


	//   ....[21]....
        /*01d0*/ 	.word	0x000003a0
        /*01d4*/ 	.word	0x000000ff
        /*01d8*/ 	.word	0x00000198
        /*01dc*/ 	.short	0x0100
        /*01de*/ 	.byte	0x08
	.zero		1


	//   ....[22]....
        /*01e0*/ 	.word	0x000003b0
        /*01e4*/ 	.word	0x000000ff
        /*01e8*/ 	.word	0x00000058
        /*01ec*/ 	.short	0x0100
        /*01ee*/ 	.byte	0x08
	.zero		1


	//   ....[23]....
        /*01f0*/ 	.word	0x000003c0
        /*01f4*/ 	.word	0x000000ff
        /*01f8*/ 	.word	0x000001a0
        /*01fc*/ 	.short	0x0100
        /*01fe*/ 	.byte	0x08
	.zero		1


	//   ....[24]....
        /*0200*/ 	.word	0x000003d0
        /*0204*/ 	.word	0x000000ff
        /*0208*/ 	.word	0x00000060
        /*020c*/ 	.short	0x0100
        /*020e*/ 	.byte	0x08
	.zero		1


	//   ....[25]....
        /*0210*/ 	.word	0x000003e0
        /*0214*/ 	.word	0x000000ff
        /*0218*/ 	.word	0x000001a8
        /*021c*/ 	.short	0x0100
        /*021e*/ 	.byte	0x08
	.zero		1


	//   ....[26]....
        /*0220*/ 	.word	0x000003f0
        /*0224*/ 	.word	0x000000ff
        /*0228*/ 	.word	0x00000068
        /*022c*/ 	.short	0x0100
        /*022e*/ 	.byte	0x08
	.zero		1


	//   ....[27]....
        /*0230*/ 	.word	0x00000400
        /*0234*/ 	.word	0x000000ff
        /*0238*/ 	.word	0x000001b0
        /*023c*/ 	.short	0x0100
        /*023e*/ 	.byte	0x08
	.zero		1


	//   ....[28]....
        /*0240*/ 	.word	0x00000410
        /*0244*/ 	.word	0x000000ff
        /*0248*/ 	.word	0x00000070
        /*024c*/ 	.short	0x0100
        /*024e*/ 	.byte	0x08
	.zero		1


	//   ....[29]....
        /*0250*/ 	.word	0x00000420
        /*0254*/ 	.word	0x000000ff
        /*0258*/ 	.word	0x000001b8
        /*025c*/ 	.short	0x0100
        /*025e*/ 	.byte	0x08
	.zero		1


	//   ....[30]....
        /*0260*/ 	.word	0x00000430
        /*0264*/ 	.word	0x000000ff
        /*0268*/ 	.word	0x00000078
        /*026c*/ 	.short	0x0100
        /*026e*/ 	.byte	0x08
	.zero		1


	//   ....[31]....
        /*0270*/ 	.word	0x00000440
        /*0274*/ 	.word	0x000000ff
        /*0278*/ 	.word	0x000001c0
        /*027c*/ 	.short	0x0100
        /*027e*/ 	.byte	0x08
	.zero		1


	//   ....[32]....
        /*0280*/ 	.word	0x00000450
        /*0284*/ 	.word	0x000000ff
        /*0288*/ 	.word	0x00000080
        /*028c*/ 	.short	0x0100
        /*028e*/ 	.byte	0x08
	.zero		1


	//   ....[33]....
        /*0290*/ 	.word	0x00000460
        /*0294*/ 	.word	0x000000ff
        /*0298*/ 	.word	0x000001c8
        /*029c*/ 	.short	0x0100
        /*029e*/ 	.byte	0x08
	.zero		1


	//   ....[34]....
        /*02a0*/ 	.word	0x00000470
        /*02a4*/ 	.word	0x000000ff
        /*02a8*/ 	.word	0x00000088
        /*02ac*/ 	.short	0x0100
        /*02ae*/ 	.byte	0x08
	.zero		1


	//   ....[35]....
        /*02b0*/ 	.word	0x00000480
        /*02b4*/ 	.word	0x000000ff
        /*02b8*/ 	.word	0x000001d0
        /*02bc*/ 	.short	0x0100
        /*02be*/ 	.byte	0x08
	.zero		1


	//   ....[36]....
        /*02c0*/ 	.word	0x00000490
        /*02c4*/ 	.word	0x000000ff
        /*02c8*/ 	.word	0x00000090
        /*02cc*/ 	.short	0x0100
        /*02ce*/ 	.byte	0x08
	.zero		1


	//   ....[37]....
        /*02d0*/ 	.word	0x000004a0
        /*02d4*/ 	.word	0x000000ff
        /*02d8*/ 	.word	0x000001d8
        /*02dc*/ 	.short	0x0100
        /*02de*/ 	.byte	0x08
	.zero		1


	//   ....[38]....
        /*02e0*/ 	.word	0x000004b0
        /*02e4*/ 	.word	0x000000ff
        /*02e8*/ 	.word	0x00000098
        /*02ec*/ 	.short	0x0100
        /*02ee*/ 	.byte	0x08
	.zero		1


	//   ....[39]....
        /*02f0*/ 	.word	0x000004c0
        /*02f4*/ 	.word	0x000000ff
        /*02f8*/ 	.word	0x000001e0
        /*02fc*/ 	.short	0x0100
        /*02fe*/ 	.byte	0x08
	.zero		1


	//   ....[40]....
        /*0300*/ 	.word	0x000004d0
        /*0304*/ 	.word	0x000000ff
        /*0308*/ 	.word	0x000000a0
        /*030c*/ 	.short	0x0100
        /*030e*/ 	.byte	0x08
	.zero		1


	//   ....[41]....
        /*0310*/ 	.word	0x000004e0
        /*0314*/ 	.word	0x000000ff
        /*0318*/ 	.word	0x000001e8
        /*031c*/ 	.short	0x0100
        /*031e*/ 	.byte	0x08
	.zero		1


	//   ....[42]....
        /*0320*/ 	.word	0x000004f0
        /*0324*/ 	.word	0x000000ff
        /*0328*/ 	.word	0x000000a8
        /*032c*/ 	.short	0x0100
        /*032e*/ 	.byte	0x08
	.zero		1


	//   ....[43]....
        /*0330*/ 	.word	0x00000500
        /*0334*/ 	.word	0x000000ff
        /*0338*/ 	.word	0x000001f0
        /*033c*/ 	.short	0x0100
        /*033e*/ 	.byte	0x08
	.zero		1


	//   ....[44]....
        /*0340*/ 	.word	0x00000510
        /*0344*/ 	.word	0x000000ff
        /*0348*/ 	.word	0x000000b0
        /*034c*/ 	.short	0x0100
        /*034e*/ 	.byte	0x08
	.zero		1


	//   ....[45]....
        /*0350*/ 	.word	0x00000520
        /*0354*/ 	.word	0x000000ff
        /*0358*/ 	.word	0x000001f8
        /*035c*/ 	.short	0x0100
        /*035e*/ 	.byte	0x08
	.zero		1


	//   ....[46]....
        /*0360*/ 	.word	0x00000530
        /*0364*/ 	.word	0x000000ff
        /*0368*/ 	.word	0x000000b8
        /*036c*/ 	.short	0x0100
        /*036e*/ 	.byte	0x08
	.zero		1


	//   ....[47]....
        /*0370*/ 	.word	0x00000540
        /*0374*/ 	.word	0x000000ff
        /*0378*/ 	.word	0x00000200
        /*037c*/ 	.short	0x0100
        /*037e*/ 	.byte	0x08
	.zero		1


	//   ....[48]....
        /*0380*/ 	.word	0x00000550
        /*0384*/ 	.word	0x000000ff
        /*0388*/ 	.word	0x000000c0
        /*038c*/ 	.short	0x0100
        /*038e*/ 	.byte	0x08
	.zero		1


	//   ....[49]....
        /*0390*/ 	.word	0x00000560
        /*0394*/ 	.word	0x000000ff
        /*0398*/ 	.word	0x00000208
        /*039c*/ 	.short	0x0100
        /*039e*/ 	.byte	0x08
	.zero		1


	//   ....[50]....
        /*03a0*/ 	.word	0x00000570
        /*03a4*/ 	.word	0x000000ff
        /*03a8*/ 	.word	0x000000c8
        /*03ac*/ 	.short	0x0100
        /*03ae*/ 	.byte	0x08
	.zero		1


	//   ....[51]....
        /*03b0*/ 	.word	0x00000580
        /*03b4*/ 	.word	0x000000ff
        /*03b8*/ 	.word	0x00000210
        /*03bc*/ 	.short	0x0100
        /*03be*/ 	.byte	0x08
	.zero		1


	//   ....[52]....
        /*03c0*/ 	.word	0x00000590
        /*03c4*/ 	.word	0x000000ff
        /*03c8*/ 	.word	0x000000d0
        /*03cc*/ 	.short	0x0100
        /*03ce*/ 	.byte	0x08
	.zero		1


	//   ....[53]....
        /*03d0*/ 	.word	0x000005a0
        /*03d4*/ 	.word	0x000000ff
        /*03d8*/ 	.word	0x00000218
        /*03dc*/ 	.short	0x0100
        /*03de*/ 	.byte	0x08
	.zero		1


	//   ....[54]....
        /*03e0*/ 	.word	0x000005b0
        /*03e4*/ 	.word	0x000000ff
        /*03e8*/ 	.word	0x000000d8
        /*03ec*/ 	.short	0x0100
        /*03ee*/ 	.byte	0x08
	.zero		1


	//   ....[55]....
        /*03f0*/ 	.word	0x000005c0
        /*03f4*/ 	.word	0x000000ff
        /*03f8*/ 	.word	0x00000220
        /*03fc*/ 	.short	0x0100
        /*03fe*/ 	.byte	0x08
	.zero		1


	//   ....[56]....
        /*0400*/ 	.word	0x000005d0
        /*0404*/ 	.word	0x000000ff
        /*0408*/ 	.word	0x000000e0
        /*040c*/ 	.short	0x0100
        /*040e*/ 	.byte	0x08
	.zero		1


	//   ....[57]....
        /*0410*/ 	.word	0x000005e0
        /*0414*/ 	.word	0x000000ff
        /*0418*/ 	.word	0x00000228
        /*041c*/ 	.short	0x0100
        /*041e*/ 	.byte	0x08
	.zero		1


	//   ....[58]....
        /*0420*/ 	.word	0x000005f0
        /*0424*/ 	.word	0x000000ff
        /*0428*/ 	.word	0x000000e8
        /*042c*/ 	.short	0x0100
        /*042e*/ 	.byte	0x08
	.zero		1


	//   ....[59]....
        /*0430*/ 	.word	0x00000600
        /*0434*/ 	.word	0x000000ff
        /*0438*/ 	.word	0x00000230
        /*043c*/ 	.short	0x0100
        /*043e*/ 	.byte	0x08
	.zero		1


	//   ....[60]....
        /*0440*/ 	.word	0x00000610
        /*0444*/ 	.word	0x000000ff
        /*0448*/ 	.word	0x000000f0
        /*044c*/ 	.short	0x0100
        /*044e*/ 	.byte	0x08
	.zero		1


	//   ....[61]....
        /*0450*/ 	.word	0x00000620
        /*0454*/ 	.word	0x000000ff
        /*0458*/ 	.word	0x00000238
        /*045c*/ 	.short	0x0100
        /*045e*/ 	.byte	0x08
	.zero		1


	//   ....[62]....
        /*0460*/ 	.word	0x00000630
        /*0464*/ 	.word	0x000000ff
        /*0468*/ 	.word	0x000000f8
        /*046c*/ 	.short	0x0100
        /*046e*/ 	.byte	0x08
	.zero		1


	//   ....[63]....
        /*0470*/ 	.word	0x00000640
        /*0474*/ 	.word	0x000000ff
        /*0478*/ 	.word	0x00000240
        /*047c*/ 	.short	0x0100
        /*047e*/ 	.byte	0x08
	.zero		1


	//   ....[64]....
        /*0480*/ 	.word	0x00000650
        /*0484*/ 	.word	0x000000ff
        /*0488*/ 	.word	0x00000100
        /*048c*/ 	.short	0x0100
        /*048e*/ 	.byte	0x08
	.zero		1


	//   ....[65]....
        /*0490*/ 	.word	0x00000660
        /*0494*/ 	.word	0x000000ff
        /*0498*/ 	.word	0x00000248
        /*049c*/ 	.short	0x0100
        /*049e*/ 	.byte	0x08
	.zero		1


	//   ....[66]....
        /*04a0*/ 	.word	0x00000670
        /*04a4*/ 	.word	0x000000ff
        /*04a8*/ 	.word	0x00000108
        /*04ac*/ 	.short	0x0100
        /*04ae*/ 	.byte	0x08
	.zero		1


	//   ....[67]....
        /*04b0*/ 	.word	0x00000680
        /*04b4*/ 	.word	0x000000ff
        /*04b8*/ 	.word	0x00000250
        /*04bc*/ 	.short	0x0100
        /*04be*/ 	.byte	0x08
	.zero		1


	//   ....[68]....
        /*04c0*/ 	.word	0x00000690
        /*04c4*/ 	.word	0x000000ff
        /*04c8*/ 	.word	0x00000110
        /*04cc*/ 	.short	0x0100
        /*04ce*/ 	.byte	0x08
	.zero		1


	//   ....[69]....
        /*04d0*/ 	.word	0x000006a0
        /*04d4*/ 	.word	0x000000ff
        /*04d8*/ 	.word	0x00000258
        /*04dc*/ 	.short	0x0100
        /*04de*/ 	.byte	0x08
	.zero		1


	//   ....[70]....
        /*04e0*/ 	.word	0x000006b0
        /*04e4*/ 	.word	0x000000ff
        /*04e8*/ 	.word	0x00000118
        /*04ec*/ 	.short	0x0100
        /*04ee*/ 	.byte	0x08
	.zero		1


	//   ....[71]....
        /*04f0*/ 	.word	0x000006c0
        /*04f4*/ 	.word	0x000000ff
        /*04f8*/ 	.word	0x00000260
        /*04fc*/ 	.short	0x0100
        /*04fe*/ 	.byte	0x08
	.zero		1


	//   ....[72]....
        /*0500*/ 	.word	0x000006d0
        /*0504*/ 	.word	0x000000ff
        /*0508*/ 	.word	0x00000120
        /*050c*/ 	.short	0x0100
        /*050e*/ 	.byte	0x08
	.zero		1


	//   ....[73]....
        /*0510*/ 	.word	0x000006e0
        /*0514*/ 	.word	0x000000ff
        /*0518*/ 	.word	0x00000268
        /*051c*/ 	.short	0x0100
        /*051e*/ 	.byte	0x08
	.zero		1


	//   ....[74]....
        /*0520*/ 	.word	0x000006f0
        /*0524*/ 	.word	0x000000ff
        /*0528*/ 	.word	0x00000128
        /*052c*/ 	.short	0x0100
        /*052e*/ 	.byte	0x08
	.zero		1


	//   ....[75]....
        /*0530*/ 	.word	0x00000700
        /*0534*/ 	.word	0x000000ff
        /*0538*/ 	.word	0x00000270
        /*053c*/ 	.short	0x0100
        /*053e*/ 	.byte	0x08
	.zero		1


	//   ....[76]....
        /*0540*/ 	.word	0x00000710
        /*0544*/ 	.word	0x000000ff
        /*0548*/ 	.word	0x00000130
        /*054c*/ 	.short	0x0100
        /*054e*/ 	.byte	0x08
	.zero		1


	//   ....[77]....
        /*0550*/ 	.word	0x00000720
        /*0554*/ 	.word	0x000000ff
        /*0558*/ 	.word	0x00000278
        /*055c*/ 	.short	0x0100
        /*055e*/ 	.byte	0x08
	.zero		1


	//   ....[78]....
        /*0560*/ 	.word	0x00000730
        /*0564*/ 	.word	0x000000ff
        /*0568*/ 	.word	0x00000138
        /*056c*/ 	.short	0x0100
        /*056e*/ 	.byte	0x08
	.zero		1


	//   ....[79]....
        /*0570*/ 	.word	0x00000740
        /*0574*/ 	.word	0x000000ff
        /*0578*/ 	.word	0x00000280
        /*057c*/ 	.short	0x0100
        /*057e*/ 	.byte	0x08
	.zero		1


	//   ....[80]....
        /*0580*/ 	.word	0x00000750
        /*0584*/ 	.word	0x000000ff
        /*0588*/ 	.word	0x00000140
        /*058c*/ 	.short	0x0100
        /*058e*/ 	.byte	0x08
	.zero		1


	//   ....[81]....
        /*0590*/ 	.word	0x00000760
        /*0594*/ 	.word	0x000000ff
        /*0598*/ 	.word	0x00000288
        /*059c*/ 	.short	0x0100
        /*059e*/ 	.byte	0x08
	.zero		1


	//   ....[82]....
        /*05a0*/ 	.word	0x00000a10
        /*05a4*/ 	.word	0x000000ff
        /*05a8*/ 	.word	0x000002a0
        /*05ac*/ 	.short	0x0100
        /*05ae*/ 	.byte	0x08
	.zero		1


	//   ....[83]....
        /*05b0*/ 	.word	0x00000a90
        /*05b4*/ 	.word	0x000000ff
        /*05b8*/ 	.word	0x000002a8
        /*05bc*/ 	.short	0x0100
        /*05be*/ 	.byte	0x08
	.zero		1


	//   ....[84]....
        /*05c0*/ 	.word	0x000018f0
        /*05c4*/ 	.word	0x00000003
        /*05c8*/ 	.word	0x00000000
        /*05cc*/ 	.short	0x010a
        /*05ce*/ 	.byte	0x3f
	.zero		1


	//   ....[85]....
        /*05d0*/ 	.word	0x00001950
        /*05d4*/ 	.word	0x00000003
        /*05d8*/ 	.word	0x00000000
        /*05dc*/ 	.short	0x010a
        /*05de*/ 	.byte	0x3f
	.zero		1


	//   ....[86]....
        /*05e0*/ 	.word	0x00001bc0
        /*05e4*/ 	.word	0x000000ff
        /*05e8*/ 	.word	0x00000000
        /*05ec*/ 	.short	0x010a
        /*05ee*/ 	.byte	0x04
	.zero		1


	//   ....[87]....
        /*05f0*/ 	.word	0x00001c00
        /*05f4*/ 	.word	0x000000ff
        /*05f8*/ 	.word	0x00000000
        /*05fc*/ 	.short	0x010a
        /*05fe*/ 	.byte	0x04
	.zero		1


	//   ....[88]....
        /*0600*/ 	.word	0x00001db0
        /*0604*/ 	.word	0x000000ff
        /*0608*/ 	.word	0x00000000
        /*060c*/ 	.short	0x0101
        /*060e*/ 	.byte	0x04
	.zero		1


	//   ....[89]....
        /*0610*/ 	.word	0x00001f60
        /*0614*/ 	.word	0x000000ff
        /*0618*/ 	.word	0x00000000
        /*061c*/ 	.short	0x0101
        /*061e*/ 	.byte	0x06
	.zero		1


	//   ....[90]....
        /*0620*/ 	.word	0x00004640
        /*0624*/ 	.word	0x0000000e
        /*0628*/ 	.word	0x00000148
        /*062c*/ 	.short	0x010a
        /*062e*/ 	.byte	0x3f
	.zero		1


	//   ....[91]....
        /*0630*/ 	.word	0x000049d0
        /*0634*/ 	.word	0x00000006
        /*0638*/ 	.word	0x000002a8
        /*063c*/ 	.short	0x0101
        /*063e*/ 	.byte	0x3f
	.zero		1


	//   ....[92]....
        /*0640*/ 	.word	0x000050f0
        /*0644*/ 	.word	0x00000007
        /*0648*/ 	.word	0x00000000
        /*064c*/ 	.short	0x010a
        /*064e*/ 	.byte	0x3f
	.zero		1


	//   ....[93]....
        /*0650*/ 	.word	0x00005170
        /*0654*/ 	.word	0x00000009
        /*0658*/ 	.word	0x00000000
        /*065c*/ 	.short	0x010a
        /*065e*/ 	.byte	0x3f
	.zero		1


	//   ....[94]....
        /*0660*/ 	.word	0x00005200
        /*0664*/ 	.word	0x00000006
        /*0668*/ 	.word	0x00000000
        /*066c*/ 	.short	0x010a
        /*066e*/ 	.byte	0x3f
	.zero		1


	//   ....[95]....
        /*0670*/ 	.word	0x00005290
        /*0674*/ 	.word	0x00000009
        /*0678*/ 	.word	0x00000000
        /*067c*/ 	.short	0x010a
        /*067e*/ 	.byte	0x3f
	.zero		1


	//   ....[96]....
        /*0680*/ 	.word	0x00005320
        /*0684*/ 	.word	0x00000006
        /*0688*/ 	.word	0x00000000
        /*068c*/ 	.short	0x010a
        /*068e*/ 	.byte	0x3f
	.zero		1


	//   ....[97]....
        /*0690*/ 	.word	0x000053b0
        /*0694*/ 	.word	0x00000009
        /*0698*/ 	.word	0x00000000
        /*069c*/ 	.short	0x010a
        /*069e*/ 	.byte	0x3f
	.zero		1


	//   ....[98]....
        /*06a0*/ 	.word	0x00005440
        /*06a4*/ 	.word	0x00000006
        /*06a8*/ 	.word	0x00000000
        /*06ac*/ 	.short	0x010a
        /*06ae*/ 	.byte	0x3f
	.zero		1


	//   ....[99]....
        /*06b0*/ 	.word	0x000054d0
        /*06b4*/ 	.word	0x00000009
        /*06b8*/ 	.word	0x00000000
        /*06bc*/ 	.short	0x010a
        /*06be*/ 	.byte	0x3f
	.zero		1


	//   ....[100]....
        /*06c0*/ 	.word	0x00005560
        /*06c4*/ 	.word	0x00000006
        /*06c8*/ 	.word	0x00000000
        /*06cc*/ 	.short	0x010a
        /*06ce*/ 	.byte	0x3f
	.zero		1


	//   ....[101]....
        /*06d0*/ 	.word	0x000055f0
        /*06d4*/ 	.word	0x00000009
        /*06d8*/ 	.word	0x00000000
        /*06dc*/ 	.short	0x010a
        /*06de*/ 	.byte	0x3f
	.zero		1


	//   ....[102]....
        /*06e0*/ 	.word	0x00005680
        /*06e4*/ 	.word	0x00000006
        /*06e8*/ 	.word	0x00000000
        /*06ec*/ 	.short	0x010a
        /*06ee*/ 	.byte	0x3f
	.zero		1


	//   ....[103]....
        /*06f0*/ 	.word	0x00005710
        /*06f4*/ 	.word	0x00000009
        /*06f8*/ 	.word	0x00000000
        /*06fc*/ 	.short	0x010a
        /*06fe*/ 	.byte	0x3f
	.zero		1


	//   ....[104]....
        /*0700*/ 	.word	0x000057a0
        /*0704*/ 	.word	0x00000006
        /*0708*/ 	.word	0x00000000
        /*070c*/ 	.short	0x010a
        /*070e*/ 	.byte	0x3f
	.zero		1


	//   ....[105]....
        /*0710*/ 	.word	0x00005830
        /*0714*/ 	.word	0x00000009
        /*0718*/ 	.word	0x00000000
        /*071c*/ 	.short	0x010a
        /*071e*/ 	.byte	0x3f
	.zero		1


	//   ....[106]....
        /*0720*/ 	.word	0x000058c0
        /*0724*/ 	.word	0x00000006
        /*0728*/ 	.word	0x00000000
        /*072c*/ 	.short	0x010a
        /*072e*/ 	.byte	0x3f
	.zero		1


	//   ....[107]....
        /*0730*/ 	.word	0x00005950
        /*0734*/ 	.word	0x00000009
        /*0738*/ 	.word	0x00000000
        /*073c*/ 	.short	0x010a
        /*073e*/ 	.byte	0x3f
	.zero		1


	//   ....[108]....
        /*0740*/ 	.word	0x000059e0
        /*0744*/ 	.word	0x00000006
        /*0748*/ 	.word	0x00000000
        /*074c*/ 	.short	0x010a
        /*074e*/ 	.byte	0x3f
	.zero		1


	//   ....[109]....
        /*0750*/ 	.word	0x00005a70
        /*0754*/ 	.word	0x00000009
        /*0758*/ 	.word	0x00000000
        /*075c*/ 	.short	0x010a
        /*075e*/ 	.byte	0x3f
	.zero		1


	//   ....[110]....
        /*0760*/ 	.word	0x00005b00
        /*0764*/ 	.word	0x00000006
        /*0768*/ 	.word	0x00000000
        /*076c*/ 	.short	0x010a
        /*076e*/ 	.byte	0x3f
	.zero		1


	//   ....[111]....
        /*0770*/ 	.word	0x00005b90
        /*0774*/ 	.word	0x00000009
        /*0778*/ 	.word	0x00000000
        /*077c*/ 	.short	0x010a
        /*077e*/ 	.byte	0x3f
	.zero		1


	//   ....[112]....
        /*0780*/ 	.word	0x00005c20
        /*0784*/ 	.word	0x00000006
        /*0788*/ 	.word	0x00000000
        /*078c*/ 	.short	0x010a
        /*078e*/ 	.byte	0x3f
	.zero		1


	//   ....[113]....
        /*0790*/ 	.word	0x00005cb0
        /*0794*/ 	.word	0x00000009
        /*0798*/ 	.word	0x00000000
        /*079c*/ 	.short	0x010a
        /*079e*/ 	.byte	0x3f
	.zero		1


	//   ....[114]....
        /*07a0*/ 	.word	0x00005d40
        /*07a4*/ 	.word	0x00000006
        /*07a8*/ 	.word	0x00000000
        /*07ac*/ 	.short	0x010a
        /*07ae*/ 	.byte	0x3f
	.zero		1


	//   ....[115]....
        /*07b0*/ 	.word	0x00005dd0
        /*07b4*/ 	.word	0x00000009
        /*07b8*/ 	.word	0x00000000
        /*07bc*/ 	.short	0x010a
        /*07be*/ 	.byte	0x3f
	.zero		1


	//   ....[116]....
        /*07c0*/ 	.word	0x00005e60
        /*07c4*/ 	.word	0x00000006
        /*07c8*/ 	.word	0x00000000
        /*07cc*/ 	.short	0x010a
        /*07ce*/ 	.byte	0x3f
	.zero		1


	//   ....[117]....
        /*07d0*/ 	.word	0x00005ef0
        /*07d4*/ 	.word	0x00000009
        /*07d8*/ 	.word	0x00000000
        /*07dc*/ 	.short	0x010a
        /*07de*/ 	.byte	0x3f
	.zero		1


	//   ....[118]....
        /*07e0*/ 	.word	0x00005f80
        /*07e4*/ 	.word	0x00000006
        /*07e8*/ 	.word	0x00000000
        /*07ec*/ 	.short	0x010a
        /*07ee*/ 	.byte	0x3f
	.zero		1


	//   ....[119]....
        /*07f0*/ 	.word	0x00006010
        /*07f4*/ 	.word	0x00000009
        /*07f8*/ 	.word	0x00000000
        /*07fc*/ 	.short	0x010a
        /*07fe*/ 	.byte	0x3f
	.zero		1


	//   ....[120]....
        /*0800*/ 	.word	0x000060a0
        /*0804*/ 	.word	0x00000006
        /*0808*/ 	.word	0x00000000
        /*080c*/ 	.short	0x010a
        /*080e*/ 	.byte	0x3f
	.zero		1


	//   ....[121]....
        /*0810*/ 	.word	0x00006130
        /*0814*/ 	.word	0x00000009
        /*0818*/ 	.word	0x00000000
        /*081c*/ 	.short	0x010a
        /*081e*/ 	.byte	0x3f
	.zero		1


	//   ....[122]....
        /*0820*/ 	.word	0x000061c0
        /*0824*/ 	.word	0x00000006
        /*0828*/ 	.word	0x00000000
        /*082c*/ 	.short	0x010a
        /*082e*/ 	.byte	0x3f
	.zero		1


	//   ....[123]....
        /*0830*/ 	.word	0x00006250
        /*0834*/ 	.word	0x00000009
        /*0838*/ 	.word	0x00000000
        /*083c*/ 	.short	0x010a
        /*083e*/ 	.byte	0x3f
	.zero		1


	//   ....[124]....
        /*0840*/ 	.word	0x000062e0
        /*0844*/ 	.word	0x00000006
        /*0848*/ 	.word	0x00000000
        /*084c*/ 	.short	0x010a
        /*084e*/ 	.byte	0x3f
	.zero		1


	//   ....[125]....
        /*0850*/ 	.word	0x00006370
        /*0854*/ 	.word	0x00000009
        /*0858*/ 	.word	0x00000000
        /*085c*/ 	.short	0x010a
        /*085e*/ 	.byte	0x3f
	.zero		1


	//   ....[126]....
        /*0860*/ 	.word	0x00006400
        /*0864*/ 	.word	0x00000006
        /*0868*/ 	.word	0x00000000
        /*086c*/ 	.short	0x010a
        /*086e*/ 	.byte	0x3f
	.zero		1


	//   ....[127]....
        /*0870*/ 	.word	0x00006490
        /*0874*/ 	.word	0x00000009
        /*0878*/ 	.word	0x00000000
        /*087c*/ 	.short	0x010a
        /*087e*/ 	.byte	0x3f
	.zero		1


	//   ....[128]....
        /*0880*/ 	.word	0x00006520
        /*0884*/ 	.word	0x00000006
        /*0888*/ 	.word	0x00000000
        /*088c*/ 	.short	0x010a
        /*088e*/ 	.byte	0x3f
	.zero		1


	//   ....[129]....
        /*0890*/ 	.word	0x000065b0
        /*0894*/ 	.word	0x00000009
        /*0898*/ 	.word	0x00000000
        /*089c*/ 	.short	0x010a
        /*089e*/ 	.byte	0x3f
	.zero		1


	//   ....[130]....
        /*08a0*/ 	.word	0x00006640
        /*08a4*/ 	.word	0x00000006
        /*08a8*/ 	.word	0x00000000
        /*08ac*/ 	.short	0x010a
        /*08ae*/ 	.byte	0x3f
	.zero		1


	//   ....[131]....
        /*08b0*/ 	.word	0x000066d0
        /*08b4*/ 	.word	0x00000009
        /*08b8*/ 	.word	0x00000000
        /*08bc*/ 	.short	0x010a
        /*08be*/ 	.byte	0x3f
	.zero		1


	//   ....[132]....
        /*08c0*/ 	.word	0x00006760
        /*08c4*/ 	.word	0x00000003
        /*08c8*/ 	.word	0x00000000
        /*08cc*/ 	.short	0x010a
        /*08ce*/ 	.byte	0x3f
	.zero		1


	//   ....[133]....
        /*08d0*/ 	.word	0x000067c0
        /*08d4*/ 	.word	0x00000003
        /*08d8*/ 	.word	0x00000000
        /*08dc*/ 	.short	0x010a
        /*08de*/ 	.byte	0x3f
	.zero		1


	//   ....[134]....
        /*08e0*/ 	.word	0x00006820
        /*08e4*/ 	.word	0x00000004
        /*08e8*/ 	.word	0x00000000
        /*08ec*/ 	.short	0x010a
        /*08ee*/ 	.byte	0x3f
	.zero		1


	//   ....[135]....
        /*08f0*/ 	.word	0x000068f0
        /*08f4*/ 	.word	0x0000000e
        /*08f8*/ 	.word	0x00000148
        /*08fc*/ 	.short	0x010a
        /*08fe*/ 	.byte	0x3f
	.zero		1


	//   ....[136]....
        /*0900*/ 	.word	0x000069c0
        /*0904*/ 	.word	0x00000007
        /*0908*/ 	.word	0x00000000
        /*090c*/ 	.short	0x010a
        /*090e*/ 	.byte	0x3f
	.zero		1


	//   ....[137]....
        /*0910*/ 	.word	0x00006a10
        /*0914*/ 	.word	0x00000009
        /*0918*/ 	.word	0x00000000
        /*091c*/ 	.short	0x010a
        /*091e*/ 	.byte	0x3f
	.zero		1


	//   ....[138]....
        /*0920*/ 	.word	0x00006a60
        /*0924*/ 	.word	0x00000006
        /*0928*/ 	.word	0x00000000
        /*092c*/ 	.short	0x010a
        /*092e*/ 	.byte	0x3f
	.zero		1


	//   ....[139]....
        /*0930*/ 	.word	0x00006ab0
        /*0934*/ 	.word	0x00000009
        /*0938*/ 	.word	0x00000000
        /*093c*/ 	.short	0x010a
        /*093e*/ 	.byte	0x3f
	.zero		1


	//   ....[140]....
        /*0940*/ 	.word	0x00006b00
        /*0944*/ 	.word	0x00000006
        /*0948*/ 	.word	0x00000000
        /*094c*/ 	.short	0x010a
        /*094e*/ 	.byte	0x3f
	.zero		1


	//   ....[141]....
        /*0950*/ 	.word	0x00006b50
        /*0954*/ 	.word	0x00000009
        /*0958*/ 	.word	0x00000000
        /*095c*/ 	.short	0x010a
        /*095e*/ 	.byte	0x3f
	.zero		1


	//   ....[142]....
        /*0960*/ 	.word	0x00006ba0
        /*0964*/ 	.word	0x00000006
        /*0968*/ 	.word	0x00000000
        /*096c*/ 	.short	0x010a
        /*096e*/ 	.byte	0x3f
	.zero		1


	//   ....[143]....
        /*0970*/ 	.word	0x00006bf0
        /*0974*/ 	.word	0x00000009
        /*0978*/ 	.word	0x00000000
        /*097c*/ 	.short	0x010a
        /*097e*/ 	.byte	0x3f
	.zero		1


	//   ....[144]....
        /*0980*/ 	.word	0x00006c40
        /*0984*/ 	.word	0x00000006
        /*0988*/ 	.word	0x00000000
        /*098c*/ 	.short	0x010a
        /*098e*/ 	.byte	0x3f
	.zero		1


	//   ....[145]....
        /*0990*/ 	.word	0x00006c90
        /*0994*/ 	.word	0x00000009
        /*0998*/ 	.word	0x00000000
        /*099c*/ 	.short	0x010a
        /*099e*/ 	.byte	0x3f
	.zero		1


	//   ....[146]....
        /*09a0*/ 	.word	0x00006ce0
        /*09a4*/ 	.word	0x00000006
        /*09a8*/ 	.word	0x00000000
        /*09ac*/ 	.short	0x010a
        /*09ae*/ 	.byte	0x3f
	.zero		1


	//   ....[147]....
        /*09b0*/ 	.word	0x00006d30
        /*09b4*/ 	.word	0x00000009
        /*09b8*/ 	.word	0x00000000
        /*09bc*/ 	.short	0x010a
        /*09be*/ 	.byte	0x3f
	.zero		1


	//   ....[148]....
        /*09c0*/ 	.word	0x00006d80
        /*09c4*/ 	.word	0x00000006
        /*09c8*/ 	.word	0x00000000
        /*09cc*/ 	.short	0x010a
        /*09ce*/ 	.byte	0x3f
	.zero		1


	//   ....[149]....
        /*09d0*/ 	.word	0x00006dd0
        /*09d4*/ 	.word	0x00000009
        /*09d8*/ 	.word	0x00000000
        /*09dc*/ 	.short	0x010a
        /*09de*/ 	.byte	0x3f
	.zero		1


	//   ....[150]....
        /*09e0*/ 	.word	0x00006e20
        /*09e4*/ 	.word	0x00000006
        /*09e8*/ 	.word	0x00000000
        /*09ec*/ 	.short	0x010a
        /*09ee*/ 	.byte	0x3f
	.zero		1


	//   ....[151]....
        /*09f0*/ 	.word	0x00006e70
        /*09f4*/ 	.word	0x00000009
        /*09f8*/ 	.word	0x00000000
        /*09fc*/ 	.short	0x010a
        /*09fe*/ 	.byte	0x3f
	.zero		1


	//   ....[152]....
        /*0a00*/ 	.word	0x00006ec0
        /*0a04*/ 	.word	0x00000006
        /*0a08*/ 	.word	0x00000000
        /*0a0c*/ 	.short	0x010a
        /*0a0e*/ 	.byte	0x3f
	.zero		1


	//   ....[153]....
        /*0a10*/ 	.word	0x00006f10
        /*0a14*/ 	.word	0x00000009
        /*0a18*/ 	.word	0x00000000
        /*0a1c*/ 	.short	0x010a
        /*0a1e*/ 	.byte	0x3f
	.zero		1


	//   ....[154]....
        /*0a20*/ 	.word	0x00006f60
        /*0a24*/ 	.word	0x00000006
        /*0a28*/ 	.word	0x00000000
        /*0a2c*/ 	.short	0x010a
        /*0a2e*/ 	.byte	0x3f
	.zero		1


	//   ....[155]....
        /*0a30*/ 	.word	0x00006fb0
        /*0a34*/ 	.word	0x00000009
        /*0a38*/ 	.word	0x00000000
        /*0a3c*/ 	.short	0x010a
        /*0a3e*/ 	.byte	0x3f
	.zero		1


	//   ....[156]....
        /*0a40*/ 	.word	0x00007000
        /*0a44*/ 	.word	0x00000006
        /*0a48*/ 	.word	0x00000000
        /*0a4c*/ 	.short	0x010a
        /*0a4e*/ 	.byte	0x3f
	.zero		1


	//   ....[157]....
        /*0a50*/ 	.word	0x00007050
        /*0a54*/ 	.word	0x00000009
        /*0a58*/ 	.word	0x00000000
        /*0a5c*/ 	.short	0x010a
        /*0a5e*/ 	.byte	0x3f
	.zero		1


	//   ....[158]....
        /*0a60*/ 	.word	0x000070a0
        /*0a64*/ 	.word	0x00000006
        /*0a68*/ 	.word	0x00000000
        /*0a6c*/ 	.short	0x010a
        /*0a6e*/ 	.byte	0x3f
	.zero		1


	//   ....[159]....
        /*0a70*/ 	.word	0x000070f0
        /*0a74*/ 	.word	0x00000009
        /*0a78*/ 	.word	0x00000000
        /*0a7c*/ 	.short	0x010a
        /*0a7e*/ 	.byte	0x3f
	.zero		1


	//   ....[160]....
        /*0a80*/ 	.word	0x00007140
        /*0a84*/ 	.word	0x00000006
        /*0a88*/ 	.word	0x00000000
        /*0a8c*/ 	.short	0x010a
        /*0a8e*/ 	.byte	0x3f
	.zero		1


	//   ....[161]....
        /*0a90*/ 	.word	0x00007190
        /*0a94*/ 	.word	0x00000009
        /*0a98*/ 	.word	0x00000000
        /*0a9c*/ 	.short	0x010a
        /*0a9e*/ 	.byte	0x3f
	.zero		1


	//   ....[162]....
        /*0aa0*/ 	.word	0x000071e0
        /*0aa4*/ 	.word	0x00000006
        /*0aa8*/ 	.word	0x00000000
        /*0aac*/ 	.short	0x010a
        /*0aae*/ 	.byte	0x3f
	.zero		1


	//   ....[163]....
        /*0ab0*/ 	.word	0x00007230
        /*0ab4*/ 	.word	0x00000009
        /*0ab8*/ 	.word	0x00000000
        /*0abc*/ 	.short	0x010a
        /*0abe*/ 	.byte	0x3f
	.zero		1


	//   ....[164]....
        /*0ac0*/ 	.word	0x00007280
        /*0ac4*/ 	.word	0x00000006
        /*0ac8*/ 	.word	0x00000000
        /*0acc*/ 	.short	0x010a
        /*0ace*/ 	.byte	0x3f
	.zero		1


	//   ....[165]....
        /*0ad0*/ 	.word	0x000072d0
        /*0ad4*/ 	.word	0x00000009
        /*0ad8*/ 	.word	0x00000000
        /*0adc*/ 	.short	0x010a
        /*0ade*/ 	.byte	0x3f
	.zero		1


	//   ....[166]....
        /*0ae0*/ 	.word	0x00007320
        /*0ae4*/ 	.word	0x00000006
        /*0ae8*/ 	.word	0x00000000
        /*0aec*/ 	.short	0x010a
        /*0aee*/ 	.byte	0x3f
	.zero		1


	//   ....[167]....
        /*0af0*/ 	.word	0x00007370
        /*0af4*/ 	.word	0x00000009
        /*0af8*/ 	.word	0x00000000
        /*0afc*/ 	.short	0x010a
        /*0afe*/ 	.byte	0x3f
	.zero		1


	//   ....[168]....
        /*0b00*/ 	.word	0x000073c0
        /*0b04*/ 	.word	0x00000006
        /*0b08*/ 	.word	0x00000000
        /*0b0c*/ 	.short	0x010a
        /*0b0e*/ 	.byte	0x3f
	.zero		1


	//   ....[169]....
        /*0b10*/ 	.word	0x00007410
        /*0b14*/ 	.word	0x00000009
        /*0b18*/ 	.word	0x00000000
        /*0b1c*/ 	.short	0x010a
        /*0b1e*/ 	.byte	0x3f
	.zero		1


	//   ....[170]....
        /*0b20*/ 	.word	0x00007460
        /*0b24*/ 	.word	0x00000006
        /*0b28*/ 	.word	0x00000000
        /*0b2c*/ 	.short	0x010a
        /*0b2e*/ 	.byte	0x3f
	.zero		1


	//   ....[171]....
        /*0b30*/ 	.word	0x000074b0
        /*0b34*/ 	.word	0x00000009
        /*0b38*/ 	.word	0x00000000
        /*0b3c*/ 	.short	0x010a
        /*0b3e*/ 	.byte	0x3f
	.zero		1


	//   ....[172]....
        /*0b40*/ 	.word	0x00007500
        /*0b44*/ 	.word	0x00000006
        /*0b48*/ 	.word	0x00000000
        /*0b4c*/ 	.short	0x010a
        /*0b4e*/ 	.byte	0x3f
	.zero		1


	//   ....[173]....
        /*0b50*/ 	.word	0x00007550
        /*0b54*/ 	.word	0x00000009
        /*0b58*/ 	.word	0x00000000
        /*0b5c*/ 	.short	0x010a
        /*0b5e*/ 	.byte	0x3f
	.zero		1


	//   ....[174]....
        /*0b60*/ 	.word	0x000075a0
        /*0b64*/ 	.word	0x00000006
        /*0b68*/ 	.word	0x00000000
        /*0b6c*/ 	.short	0x010a
        /*0b6e*/ 	.byte	0x3f
	.zero		1


	//   ....[175]....
        /*0b70*/ 	.word	0x000075f0
        /*0b74*/ 	.word	0x00000009
        /*0b78*/ 	.word	0x00000000
        /*0b7c*/ 	.short	0x010a
        /*0b7e*/ 	.byte	0x3f
	.zero		1


	//----- nvinfo : EIATTR_NUM_MBARRIERS
	.align		4
.L_35:
        /*0b80*/ 	.byte	0x03, 0x38
        /*0b82*/ 	.short	0x0054


	//----- nvinfo : EIATTR_EXIT_INSTR_OFFSETS
	.align		4
        /*0b84*/ 	.byte	0x04, 0x1c
        /*0b86*/ 	.short	(.L_37 - .L_36)


	//   ....[0]....
.L_36:
        /*0b88*/ 	.word	0x00000b30


	//   ....[1]....
        /*0b8c*/ 	.word	0x000013f0


	//   ....[2]....
        /*0b90*/ 	.word	0x00003d20


	//   ....[3]....
        /*0b94*/ 	.word	0x00004350


	//   ....[4]....
        /*0b98*/ 	.word	0x000067b0


	//----- nvinfo : EIATTR_MAX_THREADS
	.align		4
.L_37:
        /*0b9c*/ 	.byte	0x04, 0x05
        /*0b9e*/ 	.short	(.L_39 - .L_38)
.L_38:
        /*0ba0*/ 	.word	0x00000180
        /*0ba4*/ 	.word	0x00000001
        /*0ba8*/ 	.word	0x00000001


	//----- nvinfo : EIATTR_CRS_STACK_SIZE
	.align		4
.L_39:
        /*0bac*/ 	.byte	0x04, 0x1e
        /*0bae*/ 	.short	(.L_41 - .L_40)
.L_40:
        /*0bb0*/ 	.word	0x00000000


	//----- nvinfo : EIATTR_CBANK_PARAM_SIZE
	.align		4
.L_41:
        /*0bb4*/ 	.byte	0x03, 0x19
        /*0bb6*/ 	.short	0x0470


	//----- nvinfo : EIATTR_PARAM_CBANK
	.align		4
        /*0bb8*/ 	.byte	0x04, 0x0a
        /*0bba*/ 	.short	(.L_43 - .L_42)
	.align		4
.L_42:
        /*0bbc*/ 	.word	index@(.nv.constant0._ZN7cutlass13device_kernelINS_4gemm6kernel13GemmUniversalIN4cute5tupleIJiiiiEEENS1_10collective13CollectiveMmaINS1_34MainloopSm90TmaGmmaWarpSpecializedILi41ENS5_IJNS4_1CILi1EEESB_SB_EEENS1_35KernelTmaWarpSpecializedCooperativeEEENS5_IJNSA_ILi128EEENSA_ILi48EEENSA_ILi32EEEEEEaNS5_IJlSB_lEEEaSJ_NS4_8TiledMMAINS4_8MMA_AtomIJNS4_4SM904GMMA26MMA_64x16x32_S32S8S8_SS_TNEEEENS4_6LayoutINS5_IJNSA_ILi2EEESB_SB_EEENS5_IJSB_NSA_ILi0EEEST_EEEEENS5_IJNS4_10UnderscoreESW_SW_EEEEENS4_13SM90_TMA_LOADENS4_14ComposedLayoutINS4_7SwizzleILi1ELi4ELi3EEENS4_18smem_ptr_flag_bitsILi8EEENSQ_INS5_IJNSA_ILi8EEESH_EEENS5_IJSH_SB_EEEEEEEvNS4_8identityESZ_S19_vS1A_EENS_8epilogue10collective6detail29Sm90TmaWarpSpecializedAdapterINS1D_15DefaultEpilogueIaSJ_SJ_NS1C_6thread17LinearCombinationIaLi1EiiLNS1H_9ScaleType4KindE0ELNS_15FloatRoundStyleE2EaEENS1_15EpilogueDefaultEEEEEvvEEEEvNT_6ParamsE)
        /*0bc0*/ 	.short	0x0210
        /*0bc2*/ 	.short	0x0470


	//----- nvinfo : EIATTR_SW_WAR
	.align		4
.L_43:
        /*0bc4*/ 	.byte	0x04, 0x36
        /*0bc6*/ 	.short	(.L_45 - .L_44)
.L_44:
        /*0bc8*/ 	.word	0x00000008
.L_45:


//--------------------- .nv.callgraph             --------------------------
	.section	.nv.callgraph,"",@"SHT_CUDA_CALLGRAPH"
	.align	4
	.sectionentsize	8
	.align		4
        /*0000*/ 	.word	0x00000000
	.align		4
        /*0004*/ 	.word	0xffffffff
	.align		4
        /*0008*/ 	.word	index@(_ZN7cutlass13device_kernelINS_4gemm6kernel13GemmUniversalIN4cute5tupleIJiiiiEEENS1_10collective13CollectiveMmaINS1_34MainloopSm90TmaGmmaWarpSpecializedILi41ENS5_IJNS4_1CILi1EEESB_SB_EEENS1_35KernelTmaWarpSpecializedCooperativeEEENS5_IJNSA_ILi128EEENSA_ILi48EEENSA_ILi32EEEEEEaNS5_IJlSB_lEEEaSJ_NS4_8TiledMMAINS4_8MMA_AtomIJNS4_4SM904GMMA26MMA_64x16x32_S32S8S8_SS_TNEEEENS4_6LayoutINS5_IJNSA_ILi2EEESB_SB_EEENS5_IJSB_NSA_ILi0EEEST_EEEEENS5_IJNS4_10UnderscoreESW_SW_EEEEENS4_13SM90_TMA_LOADENS4_14ComposedLayoutINS4_7SwizzleILi1ELi4ELi3EEENS4_18smem_ptr_flag_bitsILi8EEENSQ_INS5_IJNSA_ILi8EEESH_EEENS5_IJSH_SB_EEEEEEEvNS4_8identityESZ_S19_vS1A_EENS_8epilogue10collective6detail29Sm90TmaWarpSpecializedAdapterINS1D_15DefaultEpilogueIaSJ_SJ_NS1C_6thread17LinearCombinationIaLi1EiiLNS1H_9ScaleType4KindE0ELNS_15FloatRoundStyleE2EaEENS1_15EpilogueDefaultEEEEEvvEEEEvNT_6ParamsE)
	.align		4
        /*000c*/ 	.word	index@(__assertfail)
	.align		4
        /*0010*/ 	.word	0x00000000
	.align		4
        /*0014*/ 	.word	0xfffffffe
	.align		4
        /*0018*/ 	.word	0x00000000
	.align		4
        /*001c*/ 	.word	0xfffffffd
	.align		4
        /*0020*/ 	.word	0x00000000
	.align		4
        /*0024*/ 	.word	0xfffffffc


//--------------------- .nv.constant4             --------------------------
	.section	.nv.constant4,"a",@progbits
	.align	8
	.align		8
.nv.constant4:
        /*0000*/ 	.dword	__assertfail
	.align		8
        /*0008*/ 	.dword	__unnamed_1
	.align		8
        /*0010*/ 	.dword	_ZN40_INTERNAL_3fb640e7_4_k_cu_d4fef214_122244cuda3std3__45__cpo5beginE
	.align		8
        /*0018*/ 	.dword	_ZN40_INTERNAL_3fb640e7_4_k_cu_d4fef214_122244cuda3std3__45__cpo3endE
	.align		8
        /*0020*/ 	.dword	_ZN40_INTERNAL_3fb640e7_4_k_cu_d4fef214_122244cuda3std3__45__cpo6cbeginE
	.align		8
        /*0028*/ 	.dword	_ZN40_INTERNAL_3fb640e7_4_k_cu_d4fef214_122244cuda3std3__45__cpo4cendE
	.align		8
        /*0030*/ 	.dword	_ZN40_INTERNAL_3fb640e7_4_k_cu_d4fef214_122244cuda3std3__442_GLOBAL__N__3fb640e7_4_k_cu_d4fef214_122246ignoreE
	.align		8
        /*0038*/ 	.dword	_ZN40_INTERNAL_3fb640e7_4_k_cu_d4fef214_122244cuda3std3__419piecewise_constructE
	.align		8
        /*0040*/ 	.dword	_ZN40_INTERNAL_3fb640e7_4_k_cu_d4fef214_122244cuda3std3__48in_placeE
	.align		8
        /*0048*/ 	.dword	_ZN40_INTERNAL_3fb640e7_4_k_cu_d4fef214_122244cuda3std6ranges3__45__cpo4swapE
	.align		8
        /*0050*/ 	.dword	_ZN40_INTERNAL_3fb640e7_4_k_cu_d4fef214_122244cuda3std6ranges3__45__cpo9iter_moveE
	.align		8
        /*0058*/ 	.dword	_ZN40_INTERNAL_3fb640e7_4_k_cu_d4fef214_122244cute7productE
	.align		8
        /*0060*/ 	.dword	_ZN40_INTERNAL_3fb640e7_4_k_cu_d4fef214_122244cute1_E
	.align		8
        /*0068*/ 	.dword	$str$22
	.align		8
        /*0070*/ 	.dword	$str$23


//--------------------- .text._ZN7cutlass13device_kernelINS_4gemm6kernel13GemmUniversalIN4cute5tupleIJiiiiEEENS1_10collective13CollectiveMmaINS1_34MainloopSm90TmaGmmaWarpSpecializedILi41ENS5_IJNS4_1CILi1EEESB_SB_EEENS1_35KernelTmaWarpSpecializedCooperativeEEENS5_IJNSA_ILi128EEENSA_ILi48EEENSA_ILi32EEEEEEaNS5_IJlSB_lEEEaSJ_NS4_8TiledMMAINS4_8MMA_AtomIJNS4_4SM904GMMA26MMA_64x16x32_S32S8S8_SS_TNEEEENS4_6LayoutINS5_IJNSA_ILi2EEESB_SB_EEENS5_IJSB_NSA_ILi0EEEST_EEEEENS5_IJNS4_10UnderscoreESW_SW_EEEEENS4_13SM90_TMA_LOADENS4_14ComposedLayoutINS4_7SwizzleILi1ELi4ELi3EEENS4_18smem_ptr_flag_bitsILi8EEENSQ_INS5_IJNSA_ILi8EEESH_EEENS5_IJSH_SB_EEEEEEEvNS4_8identityESZ_S19_vS1A_EENS_8epilogue10collective6detail29Sm90TmaWarpSpecializedAdapterINS1D_15DefaultEpilogueIaSJ_SJ_NS1C_6thread17LinearCombinationIaLi1EiiLNS1H_9ScaleType4KindE0ELNS_15FloatRoundStyleE2EaEENS1_15EpilogueDefaultEEEEEvvEEEEvNT_6ParamsE --------------------------
	.section	.text._ZN7cutlass13device_kernelINS_4gemm6kernel13GemmUniversalIN4cute5tupleIJiiiiEEENS1_10collective13CollectiveMmaINS1_34MainloopSm90TmaGmmaWarpSpecializedILi41ENS5_IJNS4_1CILi1EEESB_SB_EEENS1_35KernelTmaWarpSpecializedCooperativeEEENS5_IJNSA_ILi128EEENSA_ILi48EEENSA_ILi32EEEEEEaNS5_IJlSB_lEEEaSJ_NS4_8TiledMMAINS4_8MMA_AtomIJNS4_4SM904GMMA26MMA_64x16x32_S32S8S8_SS_TNEEEENS4_6LayoutINS5_IJNSA_ILi2EEESB_SB_EEENS5_IJSB_NSA_ILi0EEEST_EEEEENS5_IJNS4_10UnderscoreESW_SW_EEEEENS4_13SM90_TMA_LOADENS4_14ComposedLayoutINS4_7SwizzleILi1ELi4ELi3EEENS4_18smem_ptr_flag_bitsILi8EEENSQ_INS5_IJNSA_ILi8EEESH_EEENS5_IJSH_SB_EEEEEEEvNS4_8identityESZ_S19_vS1A_EENS_8epilogue10collective6detail29Sm90TmaWarpSpecializedAdapterINS1D_15DefaultEpilogueIaSJ_SJ_NS1C_6thread17LinearCombinationIaLi1EiiLNS1H_9ScaleType4KindE0ELNS_15FloatRoundStyleE2EaEENS1_15EpilogueDefaultEEEEEvvEEEEvNT_6ParamsE,"ax",@progbits
	.align	128
.text._ZN7cutlass13device_kernelINS_4gemm6kernel13GemmUniversalIN4cute5tupleIJiiiiEEENS1_10collective13CollectiveMmaINS1_34MainloopSm90TmaGmmaWarpSpecializedILi41ENS5_IJNS4_1CILi1EEESB_SB_EEENS1_35KernelTmaWarpSpecializedCooperativeEEENS5_IJNSA_ILi128EEENSA_ILi48EEENSA_ILi32EEEEEEaNS5_IJlSB_lEEEaSJ_NS4_8TiledMMAINS4_8MMA_AtomIJNS4_4SM904GMMA26MMA_64x16x32_S32S8S8_SS_TNEEEENS4_6LayoutINS5_IJNSA_ILi2EEESB_SB_EEENS5_IJSB_NSA_ILi0EEEST_EEEEENS5_IJNS4_10UnderscoreESW_SW_EEEEENS4_13SM90_TMA_LOADENS4_14ComposedLayoutINS4_7SwizzleILi1ELi4ELi3EEENS4_18smem_ptr_flag_bitsILi8EEENSQ_INS5_IJNSA_ILi8EEESH_EEENS5_IJSH_SB_EEEEEEEvNS4_8identityESZ_S19_vS1A_EENS_8epilogue10collective6detail29Sm90TmaWarpSpecializedAdapterINS1D_15DefaultEpilogueIaSJ_SJ_NS1C_6thread17LinearCombinationIaLi1EiiLNS1H_9ScaleType4KindE0ELNS_15FloatRoundStyleE2EaEENS1_15EpilogueDefaultEEEEEvvEEEEvNT_6ParamsE:
        .type           _ZN7cutlass13device_kernelINS_4gemm6kernel13GemmUniversalIN4cute5tupleIJiiiiEEENS1_10collective13CollectiveMmaINS1_34MainloopSm90TmaGmmaWarpSpecializedILi41ENS5_IJNS4_1CILi1EEESB_SB_EEENS1_35KernelTmaWarpSpecializedCooperativeEEENS5_IJNSA_ILi128EEENSA_ILi48EEENSA_ILi32EEEEEEaNS5_IJlSB_lEEEaSJ_NS4_8TiledMMAINS4_8MMA_AtomIJNS4_4SM904GMMA26MMA_64x16x32_S32S8S8_SS_TNEEEENS4_6LayoutINS5_IJNSA_ILi2EEESB_SB_EEENS5_IJSB_NSA_ILi0EEEST_EEEEENS5_IJNS4_10UnderscoreESW_SW_EEEEENS4_13SM90_TMA_LOADENS4_14ComposedLayoutINS4_7SwizzleILi1ELi4ELi3EEENS4_18smem_ptr_flag_bitsILi8EEENSQ_INS5_IJNSA_ILi8EEESH_EEENS5_IJSH_SB_EEEEEEEvNS4_8identityESZ_S19_vS1A_EENS_8epilogue10collective6detail29Sm90TmaWarpSpecializedAdapterINS1D_15DefaultEpilogueIaSJ_SJ_NS1C_6thread17LinearCombinationIaLi1EiiLNS1H_9ScaleType4KindE0ELNS_15FloatRoundStyleE2EaEENS1_15EpilogueDefaultEEEEEvvEEEEvNT_6ParamsE,@function
        .size           _ZN7cutlass13device_kernelINS_4gemm6kernel13GemmUniversalIN4cute5tupleIJiiiiEEENS1_10collective13CollectiveMmaINS1_34MainloopSm90TmaGmmaWarpSpecializedILi41ENS5_IJNS4_1CILi1EEESB_SB_EEENS1_35KernelTmaWarpSpecializedCooperativeEEENS5_IJNSA_ILi128EEENSA_ILi48EEENSA_ILi32EEEEEEaNS5_IJlSB_lEEEaSJ_NS4_8TiledMMAINS4_8MMA_AtomIJNS4_4SM904GMMA26MMA_64x16x32_S32S8S8_SS_TNEEEENS4_6LayoutINS5_IJNSA_ILi2EEESB_SB_EEENS5_IJSB_NSA_ILi0EEEST_EEEEENS5_IJNS4_10UnderscoreESW_SW_EEEEENS4_13SM90_TMA_LOADENS4_14ComposedLayoutINS4_7SwizzleILi1ELi4ELi3EEENS4_18smem_ptr_flag_bitsILi8EEENSQ_INS5_IJNSA_ILi8EEESH_EEENS5_IJSH_SB_EEEEEEEvNS4_8identityESZ_S19_vS1A_EENS_8epilogue10collective6detail29Sm90TmaWarpSpecializedAdapterINS1D_15DefaultEpilogueIaSJ_SJ_NS1C_6thread17LinearCombinationIaLi1EiiLNS1H_9ScaleType4KindE0ELNS_15FloatRoundStyleE2EaEENS1_15EpilogueDefaultEEEEEvvEEEEvNT_6ParamsE,(.L_x_193 - _ZN7cutlass13device_kernelINS_4gemm6kernel13GemmUniversalIN4cute5tupleIJiiiiEEENS1_10collective13CollectiveMmaINS1_34MainloopSm90TmaGmmaWarpSpecializedILi41ENS5_IJNS4_1CILi1EEESB_SB_EEENS1_35KernelTmaWarpSpecializedCooperativeEEENS5_IJNSA_ILi128EEENSA_ILi48EEENSA_ILi32EEEEEEaNS5_IJlSB_lEEEaSJ_NS4_8TiledMMAINS4_8MMA_AtomIJNS4_4SM904GMMA26MMA_64x16x32_S32S8S8_SS_TNEEEENS4_6LayoutINS5_IJNSA_ILi2EEESB_SB_EEENS5_IJSB_NSA_ILi0EEEST_EEEEENS5_IJNS4_10UnderscoreESW_SW_EEEEENS4_13SM90_TMA_LOADENS4_14ComposedLayoutINS4_7SwizzleILi1ELi4ELi3EEENS4_18smem_ptr_flag_bitsILi8EEENSQ_INS5_IJNSA_ILi8EEESH_EEENS5_IJSH_SB_EEEEEEEvNS4_8identityESZ_S19_vS1A_EENS_8epilogue10collective6detail29Sm90TmaWarpSpecializedAdapterINS1D_15DefaultEpilogueIaSJ_SJ_NS1C_6thread17LinearCombinationIaLi1EiiLNS1H_9ScaleType4KindE0ELNS_15FloatRoundStyleE2EaEENS1_15EpilogueDefaultEEEEEvvEEEEvNT_6ParamsE)
        .other          _ZN7cutlass13device_kernelINS_4gemm6kernel13GemmUniversalIN4cute5tupleIJiiiiEEENS1_10collective13CollectiveMmaINS1_34MainloopSm90TmaGmmaWarpSpecializedILi41ENS5_IJNS4_1CILi1EEESB_SB_EEENS1_35KernelTmaWarpSpecializedCooperativeEEENS5_IJNSA_ILi128EEENSA_ILi48EEENSA_ILi32EEEEEEaNS5_IJlSB_lEEEaSJ_NS4_8TiledMMAINS4_8MMA_AtomIJNS4_4SM904GMMA26MMA_64x16x32_S32S8S8_SS_TNEEEENS4_6LayoutINS5_IJNSA_ILi2EEESB_SB_EEENS5_IJSB_NSA_ILi0EEEST_EEEEENS5_IJNS4_10UnderscoreESW_SW_EEEEENS4_13SM90_TMA_LOADENS4_14ComposedLayoutINS4_7SwizzleILi1ELi4ELi3EEENS4_18smem_ptr_flag_bitsILi8EEENSQ_INS5_IJNSA_ILi8EEESH_EEENS5_IJSH_SB_EEEEEEEvNS4_8identityESZ_S19_vS1A_EENS_8epilogue10collective6detail29Sm90TmaWarpSpecializedAdapterINS1D_15DefaultEpilogueIaSJ_SJ_NS1C_6thread17LinearCombinationIaLi1EiiLNS1H_9ScaleType4KindE0ELNS_15FloatRoundStyleE2EaEENS1_15EpilogueDefaultEEEEEvvEEEEvNT_6ParamsE,@"STO_CUDA_ENTRY STV_DEFAULT"
_ZN7cutlass13device_kernelINS_4gemm6kernel13GemmUniversalIN4cute5tupleIJiiiiEEENS1_10collective13CollectiveMmaINS1_34MainloopSm90TmaGmmaWarpSpecializedILi41ENS5_IJNS4_1CILi1EEESB_SB_EEENS1_35KernelTmaWarpSpecializedCooperativeEEENS5_IJNSA_ILi128EEENSA_ILi48EEENSA_ILi32EEEEEEaNS5_IJlSB_lEEEaSJ_NS4_8TiledMMAINS4_8MMA_AtomIJNS4_4SM904GMMA26MMA_64x16x32_S32S8S8_SS_TNEEEENS4_6LayoutINS5_IJNSA_ILi2EEESB_SB_EEENS5_IJSB_NSA_ILi0EEEST_EEEEENS5_IJNS4_10UnderscoreESW_SW_EEEEENS4_13SM90_TMA_LOADENS4_14ComposedLayoutINS4_7SwizzleILi1ELi4ELi3EEENS4_18smem_ptr_flag_bitsILi8EEENSQ_INS5_IJNSA_ILi8EEESH_EEENS5_IJSH_SB_EEEEEEEvNS4_8identityESZ_S19_vS1A_EENS_8epilogue10collective6detail29Sm90TmaWarpSpecializedAdapterINS1D_15DefaultEpilogueIaSJ_SJ_NS1C_6thread17LinearCombinationIaLi1EiiLNS1H_9ScaleType4KindE0ELNS_15FloatRoundStyleE2EaEENS1_15EpilogueDefaultEEEEEvvEEEEvNT_6ParamsE:
[----:B------:R-:W0:Y:S01]  /*0000*/  LDC R1, c[0x0][0x28] ;  /* 0x00000a00ff017b82 */ /* 0x000e220000000800 */
[----:B------:R-:W1:Y:S01]  /*0010*/  S2R R3, SR_TID.X ;  /* 0x0000000000037919 */ /* 0x000e620000002100 */
[----:B------:R-:W-:Y:S01]  /*0020*/  ELECT P0, URZ, PT ;  /* 0x00000000003f782f */ /* 0x000fe20003800000 */
[----:B------:R-:W-:Y:S01]  /*0030*/  BSSY B0, `(.L_x_0) ;  /* 0x000000f000007945 */ /* 0x000fe20003800000 */
[--C-:B-1----:R-:W-:Y:S02]  /*0040*/  SHF.R.U32.HI R0, RZ, 0x5, R3.reuse ;  /* 0x00000005ff007819 */ /* 0x102fe40000011603 */
[----:B------:R-:W-:-:S03]  /*0050*/  SHF.R.U32.HI R14, RZ, 0x7, R3 ;  /* 0x00000007ff0e7819 */ /* 0x000fc60000011603 */
[----:B------:R-:W1:Y:S04]  /*0060*/  SHFL.IDX PT, R4, R0, RZ, 0x1f ;  /* 0x00001fff00047589 */ /* 0x000e6800000e0000 */
[----:B------:R2:W3:Y:S01]  /*0070*/  SHFL.IDX PT, R10, R14, RZ, 0x1f ;  /* 0x00001fff0e0a7589 */ /* 0x0004e200000e0000 */
[----:B-1----:R-:W-:-:S13]  /*0080*/  ISETP.NE.OR P0, PT, R4, RZ, !P0 ;  /* 0x000000ff0400720c */ /* 0x002fda0004705670 */
[----:B0-23--:R-:W-:Y:S05]  /*0090*/  @P0 BRA `(.L_x_1) ;  /* 0x0000000000200947 */ /* 0x00dfea0003800000 */
[----:B------:R-:W-:Y:S02]  /*00a0*/  ULDC.64 UR4, c[0x0][0x198] ;  /* 0x0000660000047ab9 */ /* 0x000fe40000000a00 */
[----:B------:R-:W-:Y:S02]  /*00b0*/  UIADD3 UR6, UP0, UR4, 0xf0, URZ ;  /* 0x000000f004067890 */ /* 0x000fe4000ff1e03f */
[----:B------:R-:W-:Y:S02]  /*00c0*/  UIADD3 UR4, UP1, UR4, 0x1f0, URZ ;  /* 0x000001f004047890 */ /* 0x000fe4000ff3e03f */
[----:B------:R-:W-:Y:S02]  /*00d0*/  UIADD3.X UR7, URZ, UR5, URZ, UP0, !UPT ;  /* 0x000000053f077290 */ /* 0x000fe400087fe43f */
[----:B------:R-:W-:-:S07]  /*00e0*/  UIADD3.X UR5, URZ, UR5, URZ, UP1, !UPT ;  /* 0x000000053f057290 */ /* 0x000fce0008ffe43f */
[----:B------:R0:W-:Y:S02]  /*00f0*/  UTMACCTL.PF [UR6] ;  /* 0x00000000060079b9 */ /* 0x0001e40008040000 */
[----:B------:R0:W-:Y:S02]  /*0100*/  UTMACCTL.PF [UR4] ;  /* 0x00000000040079b9 */ /* 0x0001e40008040000 */
[----:B0-----:R-:W-:Y:S01]  /*0110*/  NOP ;  /* 0x0000000000007918 */ /* 0x001fe20000000000 */
.L_x_1:
[----:B------:R-:W-:Y:S05]  /*0120*/  BSYNC B0 ;  /* 0x0000000000007941 */ /* 0x000fea0003800000 */
.L_x_0:
[----:B------:R-:W0:Y:S02]  /*0130*/  SHFL.IDX PT, R2, R0, RZ, 0x1f ;  /* 0x00001fff00027589 */ /* 0x000e2400000e0000 */
[----:B0-----:R-:W-:-:S13]  /*0140*/  ISETP.NE.AND P0, PT, R2, RZ, PT ;  /* 0x000000ff0200720c */ /* 0x001fda0003f05270 */
[----:B------:R-:W-:Y:S05]  /*0150*/  @P0 BRA `(.L_x_2) ;  /* 0x00000004008c0947 */ /* 0x000fea0003800000 */
[----:B------:R-:W-:Y:S01]  /*0160*/  ELECT P0, URZ, PT ;  /* 0x00000000003f782f */ /* 0x000fe20003800000 */
[----:B------:R-:W-:-:S12]  /*0170*/  BSSY B0, `(.L_x_2) ;  /* 0x0000061000007945 */ /* 0x000fd80003800000 */
[----:B------:R-:W-:Y:S05]  /*0180*/  @!P0 BRA `(.L_x_3) ;  /* 0x00000004007c8947 */ /* 0x000fea0003800000 */
[----:B------:R-:W0:Y:S01]  /*0190*/  S2UR UR8, SR_CgaCtaId ;  /* 0x00000000000879c3 */ /* 0x000e220000008800 */
[----:B------:R-:W-:Y:S01]  /*01a0*/  UMOV UR4, 0x400 ;  /* 0x0000040000047882 */ /* 0x000fe20000000000 */
[----:B------:R-:W-:Y:S01]  /*01b0*/  UMOV UR5, 0x1 ;  /* 0x0000000100057882 */ /* 0x000fe20000000000 */
[----:B------:R-:W-:Y:S02]  /*01c0*/  UMOV UR6, 0x100 ;  /* 0x0000010000067882 */ /* 0x000fe40000000000 */
[----:B------:R-:W-:-:S04]  /*01d0*/  UIADD3 UR6, -UR6, 0x100000, URZ ;  /* 0x0010000006067890 */ /* 0x000fc8000fffe13f */
[----:B------:R-:W-:Y:S02]  /*01e0*/  USHF.L.U32 UR7, UR6, 0xb, URZ ;  /* 0x0000000b06077899 */ /* 0x000fe4000800063f */
[----:B------:R-:W-:Y:S02]  /*01f0*/  USHF.L.U32 UR6, UR6, 0x1, URZ ;  /* 0x0000000106067899 */ /* 0x000fe4000800063f */
[----:B0-----:R-:W-:Y:S02]  /*0200*/  ULEA UR8, UR8, UR4, 0x18 ;  /* 0x0000000408087291 */ /* 0x001fe4000f8ec03f */
[----:B------:R-:W-:-:S04]  /*0210*/  UIADD3 UR4, -UR5, 0x100000, URZ ;  /* 0x0010000005047890 */ /* 0x000fc8000fffe13f */
[----:B------:R-:W-:Y:S02]  /*0220*/  USHF.L.U32 UR5, UR4, 0xb, URZ ;  /* 0x0000000b04057899 */ /* 0x000fe4000800063f */
[----:B------:R-:W-:Y:S01]  /*0230*/  USHF.L.U32 UR4, UR4, 0x1, URZ ;  /* 0x0000000104047899 */ /* 0x000fe2000800063f */
[----:B------:R-:W0:Y:S11]  /*0240*/  FENCE.VIEW.ASYNC.S ;  /* 0x00000000000073c6 */ /* 0x000e360000000000 */
[----:B0-----:R0:W1:Y:S01]  /*0250*/  SYNCS.EXCH.64 URZ, [UR8], UR4 ;  /* 0x00000004083f75b2 */ /* 0x0010620008000100 */
[----:B------:R0:W2:Y:S01]  /*0260*/  SYNCS.EXCH.64 URZ, [UR8+0x148], UR6 ;  /* 0x00014806083f75b2 */ /* 0x0000a20008000100 */
[----:B------:R0:W3:Y:S01]  /*0270*/  SYNCS.EXCH.64 URZ, [UR8+0x8], UR4 ;  /* 0x00000804083f75b2 */ /* 0x0000e20008000100 */
[----:B------:R0:W4:Y:S01]  /*0280*/  SYNCS.EXCH.64 URZ, [UR8+0x150], UR6 ;  /* 0x00015006083f75b2 */ /* 0x0001220008000100 */
[----:B------:R0:W0:Y:S01]  /*0290*/  SYNCS.EXCH.64 URZ, [UR8+0x10], UR4 ;  /* 0x00001004083f75b2 */ /* 0x0000220008000100 */
        /* <DEDUP_REMOVED lines=77> */
[----:B-1234-:R-:W-:Y:S01]  /*0770*/  NOP ;  /* 0x0000000000007918 */ /* 0x01efe20000000000 */
.L_x_3:
[----:B0-----:R-:W-:Y:S05]  /*0780*/  BSYNC B0 ;  /* 0x0000000000007941 */ /* 0x001fea0003800000 */
.L_x_2:
[----:B------:R-:W0:Y:S01]  /*0790*/  SHFL.IDX PT, R0, R0, RZ, 0x1f ;  /* 0x00001fff00007589 */ /* 0x000e2200000e0000 */
[----:B------:R-:W-:Y:S01]  /*07a0*/  ELECT P0, URZ, PT ;  /* 0x00000000003f782f */ /* 0x000fe20003800000 */
[----:B------:R-:W1:Y:S01]  /*07b0*/  LDC R2, c[0x0][0x65c] ;  /* 0x00019700ff027b82 */ /* 0x000e620000000800 */
[----:B------:R-:W-:Y:S01]  /*07c0*/  SHF.R.S32.HI R7, RZ, 0x1f, R4 ;  /* 0x0000001fff077819 */ /* 0x000fe20000011404 */
[----:B------:R-:W2:Y:S01]  /*07d0*/  S2R R5, SR_CTAID.Y ;  /* 0x0000000000057919 */ /* 0x000ea20000002600 */
[----:B------:R-:W-:Y:S01]  /*07e0*/  UMOV UR4, 0x20 ;  /* 0x0000002000047882 */ /* 0x000fe20000000000 */
[----:B------:R-:W-:Y:S01]  /*07f0*/  NOP ;  /* 0x0000000000007918 */ /* 0x000fe20000000000 */
[----:B------:R-:W-:Y:S01]  /*0800*/  LEA.HI R7, R7, R4, RZ, 0x2 ;  /* 0x0000000407077211 */ /* 0x000fe200078f10ff */
[----:B------:R-:W3:Y:S01]  /*0810*/  S2R R6, SR_CTAID.X ;  /* 0x0000000000067919 */ /* 0x000ee20000002500 */
[----:B------:R-:W-:Y:S01]  /*0820*/  ISETP.NE.AND P2, PT, R10, RZ, PT ;  /* 0x000000ff0a00720c */ /* 0x000fe20003f45270 */
[----:B------:R-:W-:Y:S01]  /*0830*/  NOP ;  /* 0x0000000000007918 */ /* 0x000fe20000000000 */
[----:B------:R-:W-:-:S02]  /*0840*/  LOP3.LUT R7, R7, 0xfffffffc, RZ, 0xc0, !PT ;  /* 0xfffffffc07077812 */ /* 0x000fc400078ec0ff */
[----:B0-----:R-:W-:Y:S02]  /*0850*/  ISETP.NE.OR P0, PT, R0, RZ, !P0 ;  /* 0x000000ff0000720c */ /* 0x001fe40004705670 */
[----:B-1----:R-:W-:-:S04]  /*0860*/  ISETP.NE.AND P3, PT, R2, 0x1, PT ;  /* 0x000000010200780c */ /* 0x002fc80003f65270 */
[----:B------:R-:W-:Y:S01]  /*0870*/  P2R R0, PR, RZ, 0x8 ;  /* 0x00000008ff007803 */ /* 0x000fe20000000000 */
[----:B------:R-:W-:Y:S01]  /*0880*/  IMAD.IADD R0, R4, 0x1, -R7 ;  /* 0x0000000104007824 */ /* 0x000fe200078e0a07 */
[----:B------:R-:W-:Y:S01]  /*0890*/  LOP3.LUT R4, R3, 0x7f, RZ, 0xc0, !PT ;  /* 0x0000007f03047812 */ /* 0x000fe200078ec0ff */
[----:B------:R-:W-:-:S03]  /*08a0*/  IMAD.MOV.U32 R7, RZ, RZ, RZ ;  /* 0x000000ffff077224 */ /* 0x000fc600078e00ff */
[----:B------:R-:W-:Y:S01]  /*08b0*/  ISETP.NE.AND P1, PT, R0, 0x3, PT ;  /* 0x000000030000780c */ /* 0x000fe20003f25270 */
[----:B------:R-:W-:Y:S01]  /*08c0*/  VOTEU.ALL UP0, P0 ;  /* 0x00000000003f7886 */ /* 0x000fe20000000000 */
[----:B------:R-:W-:Y:S01]  /*08d0*/  VOTEU.ALL UP1, P0 ;  /* 0x00000000003f7886 */ /* 0x000fe20000020000 */
[----:B------:R-:W3:Y:S01]  /*08e0*/  @P3 LDC R17, c[0x0][0x10] ;  /* 0x00000400ff113b82 */ /* 0x000ee20000000800 */
[----:B--2---:R-:W-:Y:S02]  /*08f0*/  @P3 IMAD.MOV.U32 R8, RZ, RZ, R5 ;  /* 0x000000ffff083224 */ /* 0x004fe400078e0005 */
[----:B------:R-:W-:Y:S01]  /*0900*/  @!UP0 UMOV UR6, 0x400 ;  /* 0x0000040000068882 */ /* 0x000fe20000000000 */
[----:B------:R-:W-:-:S04]  /*0910*/  @!UP0 UIADD3 UR4, -UR4, 0x100000, URZ ;  /* 0x0010000004048890 */ /* 0x000fc8000fffe13f */
[----:B------:R-:W-:Y:S02]  /*0920*/  @!UP0 USHF.L.U32 UR5, UR4, 0xb, URZ ;  /* 0x0000000b04058899 */ /* 0x000fe4000800063f */
[----:B------:R-:W-:Y:S01]  /*0930*/  @!UP0 USHF.L.U32 UR4, UR4, 0x1, URZ ;  /* 0x0000000104048899 */ /* 0x000fe2000800063f */
[----:B------:R-:W-:Y:S01]  /*0940*/  @P3 IMAD.MOV.U32 R9, RZ, RZ, RZ ;  /* 0x000000ffff093224 */ /* 0x000fe200078e00ff */
[----:B------:R-:W0:Y:S08]  /*0950*/  @!UP0 S2UR UR7, SR_CgaCtaId ;  /* 0x00000000000789c3 */ /* 0x000e300000008800 */
[----:B------:R-:W1:Y:S01]  /*0960*/  @!P3 LDC R11, c[0x0][0xc] ;  /* 0x00000300ff0bbb82 */ /* 0x000e620000000800 */
[----:B---3--:R-:W-:Y:S01]  /*0970*/  @P3 IMAD.WIDE.U32 R16, R6, R17, R8 ;  /* 0x0000001106103225 */ /* 0x008fe200078e0008 */
[----:B0-----:R-:W-:Y:S01]  /*0980*/  @!UP0 ULEA UR8, UR7, UR6, 0x18 ;  /* 0x0000000607088291 */ /* 0x001fe2000f8ec03f */
[----:B------:R-:W-:-:S02]  /*0990*/  VOTEU.ALL UP0, P0 ;  /* 0x00000000003f7886 */ /* 0x000fc40000000000 */
[----:B------:R-:W-:Y:S01]  /*09a0*/  ULDC UR6, c[0x0][0xc] ;  /* 0x0000030000067ab9 */ /* 0x000fe20000000800 */
[----:B------:R-:W-:Y:S01]  /*09b0*/  ISETP.EQ.OR P0, PT, R0, RZ, !P1 ;  /* 0x000000ff0000720c */ /* 0x000fe20004f02670 */
[----:B------:R-:W-:-:S03]  /*09c0*/  ULDC UR7, c[0x0][0x10] ;  /* 0x0000040000077ab9 */ /* 0x000fc60000000800 */
[C---:B------:R-:W-:Y:S01]  /*09d0*/  ISETP.EQ.AND P0, PT, R10.reuse, RZ, P0 ;  /* 0x000000ff0a00720c */ /* 0x040fe20000702270 */
[----:B------:R-:W-:Y:S02]  /*09e0*/  VIADD R10, R10, 0xffffffff ;  /* 0xffffffff0a0a7836 */ /* 0x000fe40000000000 */
[----:B-1----:R-:W-:Y:S01]  /*09f0*/  @!P3 IMAD.WIDE.U32 R8, R11, R5, R6 ;  /* 0x000000050b08b225 */ /* 0x002fe200078e0006 */
[----:B------:R-:W0:Y:S02]  /*0a00*/  FENCE.VIEW.ASYNC.S ;  /* 0x00000000000073c6 */ /* 0x000e240000000000 */
[----:B0-----:R-:W0:Y:S01]  /*0a10*/  @!UP0 SYNCS.EXCH.64 URZ, [UR8+0x2a0], UR4 ;  /* 0x0002a004083f85b2 */ /* 0x001e220008000100 */
[----:B------:R-:W-:Y:S01]  /*0a20*/  SEL R18, RZ, 0x1, !P0 ;  /* 0x00000001ff127807 */ /* 0x000fe20004000000 */
[----:B------:R-:W-:Y:S01]  /*0a30*/  @P3 IMAD.MOV.U32 R11, RZ, RZ, RZ ;  /* 0x000000ffff0b3224 */ /* 0x000fe200078e00ff */
[----:B------:R-:W-:Y:S01]  /*0a40*/  ISETP.GE.U32.AND P1, PT, R10, 0x2, PT ;  /* 0x000000020a00780c */ /* 0x000fe20003f26070 */
[----:B------:R-:W-:-:S02]  /*0a50*/  @!P3 IMAD.MOV.U32 R16, RZ, RZ, R8 ;  /* 0x000000ffff10b224 */ /* 0x000fc400078e0008 */
[----:B------:R-:W-:Y:S01]  /*0a60*/  @P3 IMAD.IADD R17, R17, 0x1, R11 ;  /* 0x0000000111113824 */ /* 0x000fe200078e020b */
[----:B------:R-:W-:Y:S01]  /*0a70*/  SEL R18, R18, 0x2, P1 ;  /* 0x0000000212127807 */ /* 0x000fe20000800000 */
[----:B------:R-:W-:Y:S01]  /*0a80*/  @!P3 IMAD.MOV.U32 R17, RZ, RZ, R9 ;  /* 0x000000ffff11b224 */ /* 0x000fe200078e0009 */
[----:B------:R1:W0:Y:S01]  /*0a90*/  @!UP1 SYNCS.EXCH.64 URZ, [UR8+0x2a8], UR4 ;  /* 0x0002a804083f95b2 */ /* 0x0002220008000100 */
[----:B------:R-:W-:Y:S01]  /*0aa0*/  NOP ;  /* 0x0000000000007918 */ /* 0x000fe20000000000 */
[----:B-1----:R-:W-:-:S03]  /*0ab0*/  UIMAD.WIDE.U32 UR4, UR6, UR7, URZ ;  /* 0x00000007060472a5 */ /* 0x002fc6000f8e003f */
[----:B------:R-:W-:Y:S02]  /*0ac0*/  ULDC UR6, c[0x0][0x14] ;  /* 0x0000050000067ab9 */ /* 0x000fe40000000800 */
[----:B------:R-:W-:Y:S02]  /*0ad0*/  UIMAD.WIDE.U32 UR36, UR4, UR6, URZ ;  /* 0x00000006042472a5 */ /* 0x000fe4000f8e003f */
[----:B------:R-:W-:-:S04]  /*0ae0*/  UIMAD UR42, UR5, UR6, URZ ;  /* 0x00000006052a72a4 */ /* 0x000fc8000f8e023f */
[----:B------:R-:W-:Y:S01]  /*0af0*/  UIADD3 UR42, UR37, UR42, URZ ;  /* 0x0000002a252a7290 */ /* 0x000fe2000fffe03f */
[----:B0-----:R-:W-:Y:S06]  /*0b00*/  BAR.SYNC.DEFER_BLOCKING 0x0 ;  /* 0x0000000000007b1d */ /* 0x001fec0000010000 */
[----:B------:R-:W-:Y:S05]  /*0b10*/  @!P2 BRA `(.L_x_4) ;  /* 0x000000300084a947 */ /* 0x000fea0003800000 */
[----:B------:R-:W-:-:S13]  /*0b20*/  ISETP.GT.U32.AND P0, PT, R10, 0x1, PT ;  /* 0x000000010a00780c */ /* 0x000fda0003f04070 */
[----:B------:R-:W-:Y:S05]  /*0b30*/  @P0 EXIT ;  /* 0x000000000000094d */ /* 0x000fea0003800000 */
[----:B------:R-:W-:Y:S01]  /*0b40*/  ULDC.64 UR4, c[0x0][0x650] ;  /* 0x0001940000047ab9 */ /* 0x000fe20000000a00 */
[----:B------:R-:W-:Y:S01]  /*0b50*/  PRMT R0, RZ, 0x7610, R0 ;  /* 0x00007610ff007816 */ /* 0x000fe20000000000 */
[----:B------:R-:W-:Y:S01]  /*0b60*/  IMAD.MOV.U32 R59, RZ, RZ, -0x1 ;  /* 0xffffffffff3b7424 */ /* 0x000fe200078e00ff */
[----:B------:R-:W-:Y:S01]  /*0b70*/  ISETP.GE.U32.AND P0, PT, R16, UR4, PT ;  /* 0x0000000410007c0c */ /* 0x000fe2000bf06070 */
[----:B------:R-:W-:Y:S02]  /*0b80*/  IMAD.MOV.U32 R60, RZ, RZ, -0x1 ;  /* 0xffffffffff3c7424 */ /* 0x000fe400078e00ff */
[----:B------:R-:W-:Y:S01]  /*0b90*/  IMAD.MOV.U32 R61, RZ, RZ, -0x1 ;  /* 0xffffffffff3d7424 */ /* 0x000fe200078e00ff */
[----:B------:R-:W-:-:S13]  /*0ba0*/  ISETP.GE.U32.AND.EX P0, PT, R17, UR5, PT, P0 ;  /* 0x0000000511007c0c */ /* 0x000fda000bf06100 */
[----:B------:R-:W-:Y:S05]  /*0bb0*/  @P0 BRA `(.L_x_5) ;  /* 0x0000000400540947 */ /* 0x000fea0003800000 */
[----:B------:R-:W0:Y:S01]  /*0bc0*/  LDC.64 R20, c[0x0][0x628] ;  /* 0x00018a00ff147b82 */ /* 0x000e220000000a00 */
[----:B------:R-:W-:Y:S02]  /*0bd0*/  IMAD.MOV.U32 R8, RZ, RZ, R16 ;  /* 0x000000ffff087224 */ /* 0x000fe400078e0010 */
[----:B------:R-:W-:-:S05]  /*0be0*/  IMAD.MOV.U32 R9, RZ, RZ, R17 ;  /* 0x000000ffff097224 */ /* 0x000fca00078e0011 */
[----:B------:R-:W1:Y:S08]  /*0bf0*/  LDC R0, c[0x0][0x630] ;  /* 0x00018c00ff007b82 */ /* 0x000e700000000800 */
[----:B------:R-:W2:Y:S01]  /*0c00*/  LDC.64 R22, c[0x0][0x620] ;  /* 0x00018800ff167b82 */ /* 0x000ea20000000a00 */
[----:B0-----:R-:W-:-:S04]  /*0c10*/  ISETP.NE.U32.AND P0, PT, R20, RZ, PT ;  /* 0x000000ff1400720c */ /* 0x001fc80003f05070 */
[----:B------:R-:W-:-:S13]  /*0c20*/  ISETP.NE.AND.EX P0, PT, R21, RZ, PT, P0 ;  /* 0x000000ff1500720c */ /* 0x000fda0003f05300 */
[----:B-12---:R-:W-:Y:S05]  /*0c30*/  @!P0 BRA `(.L_x_6) ;  /* 0x0000000000288947 */ /* 0x006fea0003800000 */
[----:B------:R-:W0:Y:S02]  /*0c40*/  LDC R13, c[0x0][0x634] ;  /* 0x00018d00ff0d7b82 */ /* 0x000e240000000800 */
[----:B0-----:R-:W-:-:S05]  /*0c50*/  IADD3 R13, P0, R16, R13, RZ ;  /* 0x0000000d100d7210 */ /* 0x001fca0007f1e0ff */
[----:B------:R-:W-:-:S04]  /*0c60*/  IMAD.X R15, RZ, RZ, R17, P0 ;  /* 0x000000ffff0f7224 */ /* 0x000fc800000e0611 */
[----:B------:R-:W-:-:S04]  /*0c70*/  IMAD.WIDE.U32 R8, R15, R20, RZ ;  /* 0x000000140f087225 */ /* 0x000fc800078e00ff */
[----:B------:R-:W-:-:S04]  /*0c80*/  IMAD.WIDE.U32 R10, P0, R13, R21, R8 ;  /* 0x000000150d0a7225 */ /* 0x000fc80007800008 */
[----:B------:R-:W-:-:S04]  /*0c90*/  IMAD.WIDE.U32 R8, R13, R20, RZ ;  /* 0x000000140d087225 */ /* 0x000fc800078e00ff */
[----:B------:R-:W-:Y:S01]  /*0ca0*/  IMAD.X R13, RZ, RZ, RZ, P0 ;  /* 0x000000ffff0d7224 */ /* 0x000fe200000e06ff */
[----:B------:R-:W-:Y:S01]  /*0cb0*/  IADD3 RZ, P0, R9, R10, RZ ;  /* 0x0000000a09ff7210 */ /* 0x000fe20007f1e0ff */
[----:B------:R-:W-:-:S04]  /*0cc0*/  IMAD.MOV.U32 R12, RZ, RZ, R11 ;  /* 0x000000ffff0c7224 */ /* 0x000fc800078e000b */
[----:B------:R-:W-:-:S08]  /*0cd0*/  IMAD.WIDE.U32.X R8, R15, R21, R12, P0 ;  /* 0x000000150f087225 */ /* 0x000fd000000e040c */
.L_x_6:
[-CC-:B------:R-:W-:Y:S01]  /*0ce0*/  SHF.R.U64 R61, R8, R0.reuse, R9.reuse ;  /* 0x00000000083d7219 */ /* 0x180fe20000001209 */
[----:B------:R-:W0:Y:S01]  /*0cf0*/  LDC R12, c[0x0][0x618] ;  /* 0x00018600ff0c7b82 */ /* 0x000e220000000800 */
[----:B------:R-:W-:Y:S01]  /*0d00*/  SHF.R.U32.HI R7, RZ, R0, R9 ;  /* 0x00000000ff077219 */ /* 0x000fe20000011609 */
[----:B------:R-:W-:Y:S01]  /*0d10*/  ULDC UR4, c[0x0][0x150] ;  /* 0x0000540000047ab9 */ /* 0x000fe20000000800 */
[----:B------:R-:W-:Y:S02]  /*0d20*/  IADD3 R11, P0, RZ, -R61, RZ ;  /* 0x8000003dff0b7210 */ /* 0x000fe40007f1e0ff */
[----:B------:R-:W-:-:S03]  /*0d30*/  I2FP.F32.U32 R0, R6 ;  /* 0x0000000600007245 */ /* 0x000fc60000201000 */
[----:B------:R-:W1:Y:S01]  /*0d40*/  LDC.64 R30, c[0x0][0x640] ;  /* 0x00019000ff1e7b82 */ /* 0x000e620000000a00 */
[----:B------:R-:W-:Y:S02]  /*0d50*/  IMAD.X R13, RZ, RZ, ~R7, P0 ;  /* 0x000000ffff0d7224 */ /* 0x000fe400000e0e07 */
[----:B------:R-:W-:Y:S01]  /*0d60*/  FMUL R0, R0, UR4 ;  /* 0x0000000400007c20 */ /* 0x000fe20008400000 */
[----:B------:R-:W-:Y:S01]  /*0d70*/  IMAD.WIDE.U32 R8, R11, R22, R16 ;  /* 0x000000160b087225 */ /* 0x000fe200078e0010 */
[----:B------:R-:W-:-:S03]  /*0d80*/  ULDC UR4, c[0x0][0x154] ;  /* 0x0000550000047ab9 */ /* 0x000fc60000000800 */
[----:B------:R-:W-:Y:S01]  /*0d90*/  IMAD R10, R13, R22, RZ ;  /* 0x000000160d0a7224 */ /* 0x000fe200078e02ff */
[----:B------:R-:W2:Y:S01]  /*0da0*/  LDC R7, c[0x0][0x144] ;  /* 0x00005100ff077b82 */ /* 0x000ea20000000800 */
[----:B------:R-:W3:Y:S02]  /*0db0*/  F2I.U32.TRUNC.NTZ R0, R0 ;  /* 0x0000000000007305 */ /* 0x000ee4000020f000 */
[----:B------:R-:W-:-:S04]  /*0dc0*/  IMAD R11, R11, R23, R10 ;  /* 0x000000170b0b7224 */ /* 0x000fc800078e020a */
[----:B------:R-:W-:Y:S01]  /*0dd0*/  IMAD.IADD R9, R9, 0x1, R11 ;  /* 0x0000000109097824 */ /* 0x000fe200078e020b */
[----:B------:R-:W4:Y:S01]  /*0de0*/  LDC R24, c[0x0][0x608] ;  /* 0x00018200ff187b82 */ /* 0x000f220000000800 */
[----:B------:R-:W-:-:S03]  /*0df0*/  IMAD.MOV.U32 R11, RZ, RZ, -0x1 ;  /* 0xffffffffff0b7424 */ /* 0x000fc600078e00ff */
[-CC-:B0-----:R-:W-:Y:S02]  /*0e00*/  SHF.R.U64 R22, R8, R12.reuse, R9.reuse ;  /* 0x0000000c08167219 */ /* 0x181fe40000001209 */
[----:B------:R-:W-:Y:S02]  /*0e10*/  I2FP.F32.U32 R8, R5 ;  /* 0x0000000500087245 */ /* 0x000fe40000201000 */
[----:B------:R-:W0:Y:S01]  /*0e20*/  LDC R28, c[0x0][0x658] ;  /* 0x00019600ff1c7b82 */ /* 0x000e220000000800 */
[----:B-1----:R-:W-:Y:S01]  /*0e30*/  ISETP.NE.U32.AND P0, PT, R30, RZ, PT ;  /* 0x000000ff1e00720c */ /* 0x002fe20003f05070 */
[----:B---3--:R-:W-:Y:S02]  /*0e40*/  IMAD.MOV R10, RZ, RZ, -R0 ;  /* 0x000000ffff0a7224 */ /* 0x008fe400078e0a00 */
[----:B------:R-:W-:Y:S01]  /*0e50*/  FMUL R8, R8, UR4 ;  /* 0x0000000408087c20 */ /* 0x000fe20008400000 */
[----:B------:R-:W-:Y:S02]  /*0e60*/  SHF.R.U32.HI R9, RZ, R12, R9 ;  /* 0x0000000cff097219 */ /* 0x000fe40000011609 */
[----:B------:R-:W-:Y:S01]  /*0e70*/  ISETP.NE.AND.EX P0, PT, R31, RZ, PT, P0 ;  /* 0x000000ff1f00720c */ /* 0x000fe20003f05300 */
[----:B------:R1:W3:Y:S01]  /*0e80*/  F2I.U32.TRUNC.NTZ R15, R8 ;  /* 0x00000008000f7305 */ /* 0x0002e2000020f000 */
[----:B------:R-:W1:Y:S01]  /*0e90*/  LDC R20, c[0x0][0x148] ;  /* 0x00005200ff147b82 */ /* 0x000e620000000800 */
[----:B--2---:R-:W-:-:S07]  /*0ea0*/  IMAD R0, R7, R10, R6 ;  /* 0x0000000a07007224 */ /* 0x004fce00078e0206 */
[----:B------:R-:W2:Y:S01]  /*0eb0*/  LDC R26, c[0x0][0x600] ;  /* 0x00018000ff1a7b82 */ /* 0x000ea20000000800 */
[-CC-:B----4-:R-:W-:Y:S02]  /*0ec0*/  SHF.R.U64 R32, R22, R24.reuse, R9.reuse ;  /* 0x0000001816207219 */ /* 0x190fe40000001209 */
[----:B------:R-:W-:Y:S01]  /*0ed0*/  SHF.R.U32.HI R7, RZ, R24, R9 ;  /* 0x00000018ff077219 */ /* 0x000fe20000011609 */
[----:B------:R-:W-:-:S04]  /*0ee0*/  IMAD.MOV.U32 R9, RZ, RZ, 0x1 ;  /* 0x00000001ff097424 */ /* 0x000fc800078e00ff */
[----:B------:R-:W4:Y:S01]  /*0ef0*/  LDC R21, c[0x0][0x648] ;  /* 0x00019200ff157b82 */ /* 0x000f220000000800 */
[-C--:B0-----:R-:W-:Y:S02]  /*0f00*/  SHF.L.U32 R6, R11, R28.reuse, RZ ;  /* 0x0000001c0b067219 */ /* 0x081fe400000006ff */
[--C-:B------:R-:W-:Y:S02]  /*0f10*/  SHF.R.U64 R24, R32, R28, R7.reuse ;  /* 0x0000001c20187219 */ /* 0x100fe40000001207 */
[----:B------:R-:W-:Y:S02]  /*0f20*/  LOP3.LUT R13, RZ, R6, RZ, 0x33, !PT ;  /* 0x00000006ff0d7212 */ /* 0x000fe400078e33ff */
[-C--:B------:R-:W-:Y:S01]  /*0f30*/  SHF.R.U32.HI R7, RZ, R28.reuse, R7 ;  /* 0x0000001cff077219 */ /* 0x080fe20000011607 */
[----:B------:R-:W0:Y:S01]  /*0f40*/  LDC R23, c[0x0][0x638] ;  /* 0x00018e00ff177b82 */ /* 0x000e220000000800 */
[----:B------:R-:W-:Y:S01]  /*0f50*/  SHF.L.U32 R12, R9, R28, RZ ;  /* 0x0000001c090c7219 */ /* 0x000fe200000006ff */
[----:B------:R-:W-:-:S06]  /*0f60*/  IMAD.MOV.U32 R6, RZ, RZ, R24 ;  /* 0x000000ffff067224 */ /* 0x000fcc00078e0018 */
[----:B------:R-:W0:Y:S01]  /*0f70*/  LDC R59, c[0x0][0x610] ;  /* 0x00018400ff3b7b82 */ /* 0x000e220000000800 */
[----:B-1-3--:R-:W-:Y:S05]  /*0f80*/  @!P0 BRA `(.L_x_7) ;  /* 0x0000000000288947 */ /* 0x00afea0003800000 */
[----:B------:R-:W1:Y:S02]  /*0f90*/  LDC R11, c[0x0][0x64c] ;  /* 0x00019300ff0b7b82 */ /* 0x000e640000000800 */
[----:B-1----:R-:W-:-:S05]  /*0fa0*/  IADD3 R11, P0, R24, R11, RZ ;  /* 0x0000000b180b7210 */ /* 0x002fca0007f1e0ff */
        /* <DEDUP_REMOVED lines=8> */
.L_x_7:
[----:B----4-:R-:W-:Y:S01]  /*1030*/  SHF.R.U64 R6, R6, R21, R7 ;  /* 0x0000001506067219 */ /* 0x010fe20000001207 */
[----:B--2---:R-:W-:Y:S01]  /*1040*/  VIADD R7, R26, 0xffffffff ;  /* 0xffffffff1a077836 */ /* 0x004fe20000000000 */
[----:B------:R-:W-:Y:S01]  /*1050*/  LOP3.LUT R13, R32, R13, RZ, 0xc0, !PT ;  /* 0x0000000d200d7212 */ /* 0x000fe200078ec0ff */
[----:B------:R-:W-:Y:S02]  /*1060*/  IMAD.MOV R15, RZ, RZ, -R15 ;  /* 0x000000ffff0f7224 */ /* 0x000fe400078e0a0f */
[----:B------:R-:W-:Y:S02]  /*1070*/  IMAD.MOV R8, RZ, RZ, -R6 ;  /* 0x000000ffff087224 */ /* 0x000fe400078e0a06 */
[----:B------:R-:W-:Y:S01]  /*1080*/  IMAD R13, R12, R6, R13 ;  /* 0x000000060c0d7224 */ /* 0x000fe200078e020d */
[----:B------:R-:W-:Y:S01]  /*1090*/  LOP3.LUT R6, R22, R7, RZ, 0xc0, !PT ;  /* 0x0000000716067212 */ /* 0x000fe200078ec0ff */
[----:B------:R-:W-:Y:S02]  /*10a0*/  @P3 IMAD R0, R20, R15, R5 ;  /* 0x0000000f14003224 */ /* 0x000fe400078e0205 */
[----:B0-----:R-:W-:-:S02]  /*10b0*/  IMAD R5, R8, R23, R24 ;  /* 0x0000001708057224 */ /* 0x001fc400078e0218 */
[----:B------:R-:W-:Y:S02]  /*10c0*/  IMAD R59, R13, R59, R0 ;  /* 0x0000003b0d3b7224 */ /* 0x000fe400078e0200 */
[----:B------:R-:W-:Y:S02]  /*10d0*/  IMAD R6, R5, R26, R6 ;  /* 0x0000001a05067224 */ /* 0x000fe400078e0206 */
[----:B------:R-:W-:-:S03]  /*10e0*/  IMAD.MOV.U32 R0, RZ, RZ, 0x1 ;  /* 0x00000001ff007424 */ /* 0x000fc600078e00ff */
[----:B------:R-:W-:Y:S02]  /*10f0*/  SEL R60, R6, R59, !P3 ;  /* 0x0000003b063c7207 */ /* 0x000fe40005800000 */
[----:B------:R-:W-:-:S07]  /*1100*/  SEL R59, R59, R6, !P3 ;  /* 0x000000063b3b7207 */ /* 0x000fce0005800000 */
.L_x_5:
[----:B------:R-:W-:-:S08]  /*1110*/  NOP ;  /* 0x0000000000007918 */ /* 0x000fd00000000000 */
[----:B------:R-:W0:Y:S02]  /*1120*/  USETMAXREG.TRY_ALLOC.CTAPOOL UP0, 0xe8 ;  /* 0x000000e8000079c8 */ /* 0x000e240008000600 */
[----:B0-----:R-:W-:-:S13]  /*1130*/  PLOP3.LUT P0, PT, PT, PT, UP0, 0x80, 0x0 ;  /* 0x000000000000781c */ /* 0x001fda0003f0f008 */
[----:B------:R-:W-:Y:S05]  /*1140*/  @!P0 BRA `(.L_x_5) ;  /* 0xfffffffc00f08947 */ /* 0x000fea000383ffff */
[----:B------:R-:W-:Y:S01]  /*1150*/  ULDC.64 UR4, c[0x0][0x598] ;  /* 0x0001660000047ab9 */ /* 0x000fe20000000a00 */
[----:B------:R-:W-:Y:S01]  /*1160*/  ULDC.64 UR38, c[0x0][0x208] ;  /* 0x0000820000267ab9 */ /* 0x000fe20000000a00 */
[----:B------:R-:W-:-:S04]  /*1170*/  ISETP.NE.U32.AND P0, PT, RZ, UR4, PT ;  /* 0x00000004ff007c0c */ /* 0x000fc8000bf05070 */
[----:B------:R-:W-:-:S13]  /*1180*/  ISETP.NE.AND.EX P0, PT, RZ, UR5, PT, P0 ;  /* 0x00000005ff007c0c */ /* 0x000fda000bf05300 */
[----:B------:R-:W-:Y:S05]  /*1190*/  @!P0 BRA `(.L_x_8) ;  /* 0x00000000001c8947 */ /* 0x000fea0003800000 */
[----:B------:R-:W0:Y:S02]  /*11a0*/  LDC.64 R6, c[0x0][0x598] ;  /* 0x00016600ff067b82 */ /* 0x000e240000000a00 */
[----:B0-----:R-:W2:Y:S02]  /*11b0*/  LDG.E.64 R6, desc[UR38][R6.64] ;  /* 0x0000002606067981 */ /* 0x001ea4000c1e1b00 */
[----:B--2---:R-:W-:-:S04]  /*11c0*/  ISETP.NE.U32.AND P0, PT, R6, RZ, PT ;  /* 0x000000ff0600720c */ /* 0x004fc80003f05070 */
[----:B------:R-:W-:-:S13]  /*11d0*/  ISETP.NE.AND.EX P0, PT, R7, RZ, PT, P0 ;  /* 0x000000ff0700720c */ /* 0x000fda0003f05300 */
[----:B------:R-:W-:Y:S05]  /*11e0*/  @!P0 BRA `(.L_x_8) ;  /* 0x0000000000088947 */ /* 0x000fea0003800000 */
[----:B------:R0:W5:Y:S01]  /*11f0*/  LD.E R19, desc[UR38][R6.64] ;  /* 0x0000002606137980 */ /* 0x000162000c101900 */
[----:B------:R-:W-:Y:S05]  /*1200*/  BRA `(.L_x_9) ;  /* 0x0000000000247947 */ /* 0x000fea0003800000 */
.L_x_8:
[----:B------:R-:W-:Y:S02]  /*1210*/  ULDC.64 UR4, c[0x0][0x588] ;  /* 0x0001620000047ab9 */ /* 0x000fe40000000a00 */
[----:B------:R-:W-:-:S04]  /*1220*/  ISETP.NE.U32.AND P0, PT, RZ, UR4, PT ;  /* 0x00000004ff007c0c */ /* 0x000fc8000bf05070 */
[----:B------:R-:W-:-:S13]  /*1230*/  ISETP.NE.AND.EX P0, PT, RZ, UR5, PT, P0 ;  /* 0x00000005ff007c0c */ /* 0x000fda000bf05300 */
[----:B------:R-:W-:Y:S05]  /*1240*/  @!P0 BRA `(.L_x_10) ;  /* 0x00000000000c8947 */ /* 0x000fea0003800000 */
[----:B------:R-:W0:Y:S02]  /*1250*/  LDC.64 R6, c[0x0][0x588] ;  /* 0x00016200ff067b82 */ /* 0x000e240000000a00 */
[----:B0-----:R1:W5:Y:S01]  /*1260*/  LDG.E R19, desc[UR38][R6.64] ;  /* 0x0000002606137981 */ /* 0x001362000c1e1900 */
[----:B------:R-:W-:Y:S05]  /*1270*/  BRA `(.L_x_9) ;  /* 0x0000000000087947 */ /* 0x000fea0003800000 */
.L_x_10:
[----:B------:R-:W-:Y:S02]  /*1280*/  ULDC UR4, c[0x0][0x580] ;  /* 0x0001600000047ab9 */ /* 0x000fe40000000800 */
[----:B------:R-:W-:-:S07]  /*1290*/  IMAD.U32 R19, RZ, RZ, UR4 ;  /* 0x00000004ff137e24 */ /* 0x000fce000f8e00ff */
.L_x_9:
[----:B------:R-:W-:Y:S02]  /*12a0*/  ULDC.64 UR4, c[0x0][0x5a0] ;  /* 0x0001680000047ab9 */ /* 0x000fe40000000a00 */
[----:B------:R-:W-:-:S04]  /*12b0*/  ISETP.NE.U32.AND P0, PT, RZ, UR4, PT ;  /* 0x00000004ff007c0c */ /* 0x000fc8000bf05070 */
[----:B------:R-:W-:-:S13]  /*12c0*/  ISETP.NE.AND.EX P0, PT, RZ, UR5, PT, P0 ;  /* 0x00000005ff007c0c */ /* 0x000fda000bf05300 */
[----:B------:R-:W-:Y:S05]  /*12d0*/  @!P0 BRA `(.L_x_11) ;  /* 0x00000000001c8947 */ /* 0x000fea0003800000 */
[----:B01----:R-:W0:Y:S02]  /*12e0*/  LDC.64 R6, c[0x0][0x5a0] ;  /* 0x00016800ff067b82 */ /* 0x003e240000000a00 */
[----:B0-----:R-:W2:Y:S02]  /*12f0*/  LDG.E.64 R6, desc[UR38][R6.64] ;  /* 0x0000002606067981 */ /* 0x001ea4000c1e1b00 */
[----:B--2---:R-:W-:-:S04]  /*1300*/  ISETP.NE.U32.AND P0, PT, R6, RZ, PT ;  /* 0x000000ff0600720c */ /* 0x004fc80003f05070 */
[----:B------:R-:W-:-:S13]  /*1310*/  ISETP.NE.AND.EX P0, PT, R7, RZ, PT, P0 ;  /* 0x000000ff0700720c */ /* 0x000fda0003f05300 */
[----:B------:R-:W-:Y:S05]  /*1320*/  @!P0 BRA `(.L_x_11) ;  /* 0x0000000000088947 */ /* 0x000fea0003800000 */
[----:B------:R0:W5:Y:S01]  /*1330*/  LD.E R50, desc[UR38][R6.64] ;  /* 0x0000002606327980 */ /* 0x000162000c101900 */
[----:B------:R-:W-:Y:S05]  /*1340*/  BRA `(.L_x_12) ;  /* 0x0000000000247947 */ /* 0x000fea0003800000 */
.L_x_11:
[----:B------:R-:W-:Y:S02]  /*1350*/  ULDC.64 UR4, c[0x0][0x590] ;  /* 0x0001640000047ab9 */ /* 0x000fe40000000a00 */
[----:B------:R-:W-:-:S04]  /*1360*/  ISETP.NE.U32.AND P0, PT, RZ, UR4, PT ;  /* 0x00000004ff007c0c */ /* 0x000fc8000bf05070 */
[----:B------:R-:W-:-:S13]  /*1370*/  ISETP.NE.AND.EX P0, PT, RZ, UR5, PT, P0 ;  /* 0x00000005ff007c0c */ /* 0x000fda000bf05300 */
[----:B------:R-:W-:Y:S05]  /*1380*/  @!P0 BRA `(.L_x_13) ;  /* 0x00000000000c8947 */ /* 0x000fea0003800000 */
[----:B------:R-:W2:Y:S02]  /*1390*/  LDC.64 R50, c[0x0][0x590] ;  /* 0x00016400ff327b82 */ /* 0x000ea40000000a00 */
[----:B--2---:R2:W5:Y:S01]  /*13a0*/  LDG.E R50, desc[UR38][R50.64] ;  /* 0x0000002632327981 */ /* 0x004562000c1e1900 */
[----:B------:R-:W-:Y:S05]  /*13b0*/  BRA `(.L_x_12) ;  /* 0x0000000000087947 */ /* 0x000fea0003800000 */
.L_x_13:
[----:B------:R-:W-:Y:S02]  /*13c0*/  ULDC UR4, c[0x0][0x584] ;  /* 0x0001610000047ab9 */ /* 0x000fe40000000800 */
[----:B------:R-:W-:-:S07]  /*13d0*/  IMAD.U32 R50, RZ, RZ, UR4 ;  /* 0x00000004ff327e24 */ /* 0x000fce000f8e00ff */
.L_x_12:
[----:B------:R-:W-:-:S13]  /*13e0*/  LOP3.LUT P0, RZ, R0, 0xff, RZ, 0xc0, !PT ;  /* 0x000000ff00ff7812 */ /* 0x000fda000780c0ff */
[----:B------:R-:W-:Y:S05]  /*13f0*/  @!P0 EXIT ;  /* 0x000000000000894d */ /* 0x000fea0003800000 */
[----:B------:R-:W3:Y:S01]  /*1400*/  LDC R52, c[0x0][0x658] ;  /* 0x00019600ff347b82 */ /* 0x000ee20000000800 */
[----:B------:R-:W-:Y:S01]  /*1410*/  ULDC.64 UR6, c[0x0][0x288] ;  /* 0x0000a20000067ab9 */ /* 0x000fe20000000a00 */
[----:B------:R-:W-:Y:S01]  /*1420*/  LOP3.LUT R14, R14, 0x1, RZ, 0xc0, !PT ;  /* 0x000000010e0e7812 */ /* 0x000fe200078ec0ff */
[----:B------:R-:W-:Y:S01]  /*1430*/  UIADD3 UR4, UR7, 0x1f, URZ ;  /* 0x0000001f07047890 */ /* 0x000fe2000fffe03f */
[----:B------:R-:W-:Y:S01]  /*1440*/  SHF.R.U32.HI R0, RZ, 0x2, R3 ;  /* 0x00000002ff007819 */ /* 0x000fe20000011603 */
[----:B01----:R-:W-:Y:S01]  /*1450*/  IMAD.MOV.U32 R7, RZ, RZ, -0x1 ;  /* 0xffffffffff077424 */ /* 0x003fe200078e00ff */
[----:B------:R-:W-:Y:S01]  /*1460*/  SHF.R.U32.HI R4, RZ, 0x1, R4 ;  /* 0x00000001ff047819 */ /* 0x000fe20000011604 */
[----:B------:R-:W-:Y:S01]  /*1470*/  USHF.R.S32.HI UR5, URZ, 0x1f, UR4 ;  /* 0x0000001f3f057899 */ /* 0x000fe20008011404 */
[----:B------:R-:W0:Y:S01]  /*1480*/  LDC R55, c[0x0][0x600] ;  /* 0x00018000ff377b82 */ /* 0x000e220000000800 */
[----:B------:R-:W-:Y:S01]  /*1490*/  IMAD.SHL.U32 R5, R14, 0x40, RZ ;  /* 0x000000400e057824 */ /* 0x000fe200078e00ff */
[----:B------:R-:W-:Y:S01]  /*14a0*/  LOP3.LUT R0, R0, 0x7, RZ, 0xc0, !PT ;  /* 0x0000000700007812 */ /* 0x000fe200078ec0ff */
[----:B------:R-:W-:Y:S01]  /*14b0*/  ULEA.HI UR5, UR5, UR4, URZ, 0x5 ;  /* 0x0000000405057291 */ /* 0x000fe2000f8f283f */
[----:B------:R-:W-:Y:S01]  /*14c0*/  LOP3.LUT R23, R4, 0x30, RZ, 0xc0, !PT ;  /* 0x0000003004177812 */ /* 0x000fe200078ec0ff */
[----:B------:R-:W-:Y:S01]  /*14d0*/  IMAD.MOV.U32 R9, RZ, RZ, 0x1 ;  /* 0x00000001ff097424 */ /* 0x000fe200078e00ff */
[--C-:B------:R-:W-:Y:S01]  /*14e0*/  LOP3.LUT R22, R5, 0x40, R0.reuse, 0xe2, !PT ;  /* 0x0000004005167812 */ /* 0x100fe200078ee200 */
[----:B------:R-:W-:Y:S01]  /*14f0*/  USHF.R.S32.HI UR43, URZ, 0x5, UR5 ;  /* 0x000000053f2b7899 */ /* 0x000fe20008011405 */
[----:B------:R-:W1:Y:S01]  /*1500*/  LDC.64 R48, c[0x0][0x5c8] ;  /* 0x00017200ff307b82 */ /* 0x000e620000000a00 */
[-C--:B------:R-:W-:Y:S01]  /*1510*/  IADD3 R5, RZ, -R23.reuse, -R0 ;  /* 0x80000017ff057210 */ /* 0x080fe20007ffe800 */
[----:B------:R-:W-:Y:S01]  /*1520*/  IMAD.U32 R6, RZ, RZ, UR6 ;  /* 0x00000006ff067e24 */ /* 0x000fe2000f8e00ff */
[C---:B--2---:R-:W-:Y:S01]  /*1530*/  LOP3.LUT R51, R3.reuse, 0x3, RZ, 0xc0, !PT ;  /* 0x0000000303337812 */ /* 0x044fe200078ec0ff */
[----:B------:R-:W-:Y:S01]  /*1540*/  UISETP.LT.AND UP0, UPT, UR43, 0x1, UPT ;  /* 0x000000012b00788c */ /* 0x000fe2000bf01270 */
[----:B------:R-:W-:Y:S01]  /*1550*/  LOP3.LUT R54, R3, 0x80, RZ, 0xc0, !PT ;  /* 0x0000008003367812 */ /* 0x000fe200078ec0ff */
[----:B------:R-:W-:Y:S01]  /*1560*/  IMAD R5, R14, -0x40, R5 ;  /* 0xffffffc00e057824 */ /* 0x000fe200078e0205 */
[----:B------:R-:W-:Y:S01]  /*1570*/  ULDC UR4, c[0x0][0x284] ;  /* 0x0000a10000047ab9 */ /* 0x000fe20000000800 */
[-C--:B---3--:R-:W-:Y:S01]  /*1580*/  SHF.L.U32 R7, R7, R52.reuse, RZ ;  /* 0x0000003407077219 */ /* 0x088fe200000006ff */
[----:B------:R-:W-:Y:S01]  /*1590*/  USEL UR44, UR43, 0x1, UP0 ;  /* 0x000000012b2c7887 */ /* 0x000fe20008000000 */
[----:B------:R-:W-:Y:S01]  /*15a0*/  LOP3.LUT R22, R22, R23, RZ, 0xfc, !PT ;  /* 0x0000001716167212 */ /* 0x000fe200078efcff */
[----:B------:R-:W-:Y:S01]  /*15b0*/  IMAD R51, R51, -0x2, R6 ;  /* 0xfffffffe33337824 */ /* 0x000fe200078e0206 */
[----:B------:R-:W-:Y:S01]  /*15c0*/  SHF.L.U32 R52, R9, R52, RZ ;  /* 0x0000003409347219 */ /* 0x000fe200000006ff */
[----:B------:R-:W-:Y:S01]  /*15d0*/  IMAD.SHL.U32 R53, R3, 0x2, RZ ;  /* 0x0000000203357824 */ /* 0x000fe200078e00ff */
[----:B------:R-:W-:Y:S01]  /*15e0*/  LOP3.LUT R62, R18, 0x1, RZ, 0xfc, !PT ;  /* 0x00000001123e7812 */ /* 0x000fe200078efcff */
[----:B------:R-:W-:Y:S01]  /*15f0*/  VIADD R57, R5, UR4 ;  /* 0x0000000405397c36 */ /* 0x000fe20008000000 */
[----:B------:R-:W-:Y:S01]  /*1600*/  SHF.R.U32.HI R54, RZ, 0x7, R54 ;  /* 0x00000007ff367819 */ /* 0x000fe20000011636 */
[----:B0-----:R-:W-:Y:S01]  /*1610*/  VIADD R55, R55, 0xffffffff ;  /* 0xffffffff37377836 */ /* 0x001fe20000000000 */
[----:B------:R-:W-:Y:S01]  /*1620*/  LOP3.LUT R56, RZ, R7, RZ, 0x33, !PT ;  /* 0x00000007ff387212 */ /* 0x000fe200078e33ff */
[----:B------:R-:W-:Y:S01]  /*1630*/  IMAD.MOV.U32 R23, RZ, RZ, RZ ;  /* 0x000000ffff177224 */ /* 0x000fe200078e00ff */
[----:B------:R-:W-:Y:S01]  /*1640*/  UIADD3 UR44, UR43, -UR44, URZ ;  /* 0x8000002c2b2c7290 */ /* 0x000fe2000fffe03f */
[----:B------:R-:W-:Y:S01]  /*1650*/  UMOV UR40, URZ ;  /* 0x0000003f00287c82 */ /* 0x000fe20008000000 */
[----:B------:R-:W-:Y:S01]  /*1660*/  UMOV UR41, URZ ;  /* 0x0000003f00297c82 */ /* 0x000fe20008000000 */
[----:B-1----:R-:W-:-:S09]  /*1670*/  SHF.L.U64.HI R49, R48, 0x3, R49 ;  /* 0x0000000330317819 */ /* 0x002fd20000010231 */
.L_x_83:
[----:B0-----:R-:W0:Y:S01]  /*1680*/  SHFL.IDX PT, R0, R54, RZ, 0x1f ;  /* 0x00001fff36007589 */ /* 0x001e2200000e0000 */
[----:B------:R-:W1:Y:S01]  /*1690*/  S2UR UR6, SR_CgaCtaId ;  /* 0x00000000000679c3 */ /* 0x000e620000008800 */
[----:B------:R-:W-:Y:S01]  /*16a0*/  UMOV UR45, 0x400 ;  /* 0x00000400002d7882 */ /* 0x000fe20000000000 */
[----:B0-----:R-:W-:Y:S01]  /*16b0*/  R2UR UR4, R0 ;  /* 0x00000000000472ca */ /* 0x001fe200000e0000 */
[----:B-1----:R-:W-:-:S12]  /*16c0*/  ULEA UR45, UR6, UR45, 0x18 ;  /* 0x0000002d062d7291 */ /* 0x002fd8000f8ec03f */
[----:B------:R-:W-:-:S04]  /*16d0*/  ULEA.HI UR5, UR4, UR4, URZ, 0x1 ;  /* 0x0000000404057291 */ /* 0x000fc8000f8f083f */
[----:B------:R-:W-:-:S04]  /*16e0*/  ULOP3.LUT UR5, UR5, 0x1ffffe, URZ, 0xc0, !UPT ;  /* 0x001ffffe05057892 */ /* 0x000fc8000f8ec03f */
[----:B------:R-:W-:-:S03]  /*16f0*/  UIADD3 UR5, UR4, -UR5, URZ ;  /* 0x8000000504057290 */ /* 0x000fc6000fffe03f */
[----:B------:R-:W-:Y:S01]  /*1700*/  ULDC UR4, c[0x0][0x28c] ;  /* 0x0000a30000047ab9 */ /* 0x000fe20000000800 */
[----:B------:R-:W-:Y:S01]  /*1710*/  ULEA UR5, UR5, UR45, 0xb ;  /* 0x0000002d05057291 */ /* 0x000fe2000f8e583f */
[----:B------:R-:W-:-:S03]  /*1720*/  ISETP.LT.AND P0, PT, RZ, UR4, PT ;  /* 0x00000004ff007c0c */ /* 0x000fc6000bf01270 */
[----:B------:R-:W-:-:S04]  /*1730*/  UIADD3 UR5, UR5, 0x380, URZ ;  /* 0x0000038005057890 */ /* 0x000fc8000fffe03f */
[----:B------:R-:W-:-:S04]  /*1740*/  USHF.R.U32.HI UR5, URZ, 0x4, UR5 ;  /* 0x000000043f057899 */ /* 0x000fc80008011605 */
[----:B------:R-:W-:-:S04]  /*1750*/  ULOP3.LUT UR5, UR5, 0x3fff, URZ, 0xc0, !UPT ;  /* 0x00003fff05057892 */ /* 0x000fc8000f8ec03f */
[----:B------:R-:W-:Y:S01]  /*1760*/  ULOP3.LUT UR46, UR5, 0x10000, URZ, 0xfc, !UPT ;  /* 0x00010000052e7892 */ /* 0x000fe2000f8efc3f */
[----:B---34-:R-:W-:Y:S11]  /*1770*/  @P0 BRA `(.L_x_14) ;  /* 0x0000000000400947 */ /* 0x018ff60003800000 */
[----:B------:R-:W-:Y:S01]  /*1780*/  MOV R0, 0x0 ;  /* 0x0000000000007802 */ /* 0x000fe20000000f00 */
[----:B------:R-:W-:Y:S01]  /*1790*/  ULDC.64 UR4, c[0x4][0x68] ;  /* 0x01001a0000047ab9 */ /* 0x000fe20000000a00 */
[----:B------:R-:W-:Y:S01]  /*17a0*/  ULDC.64 UR6, c[0x4][0x8] ;  /* 0x0100020000067ab9 */ /* 0x000fe20000000a00 */
[----:B------:R-:W-:Y:S01]  /*17b0*/  IMAD.U32 R4, RZ, RZ, UR4 ;  /* 0x00000004ff047e24 */ /* 0x000fe2000f8e00ff */
[----:B------:R0:W1:Y:S01]  /*17c0*/  LDC.64 R14, c[0x4][R0] ;  /* 0x01000000000e7b82 */ /* 0x0000620000000a00 */
[----:B------:R-:W-:Y:S01]  /*17d0*/  IMAD.U32 R5, RZ, RZ, UR5 ;  /* 0x00000005ff057e24 */ /* 0x000fe2000f8e00ff */
[----:B------:R-:W-:Y:S01]  /*17e0*/  ULDC.64 UR4, c[0x4][0x70] ;  /* 0x01001c0000047ab9 */ /* 0x000fe20000000a00 */
[----:B------:R-:W-:Y:S02]  /*17f0*/  IMAD.U32 R10, RZ, RZ, UR6 ;  /* 0x00000006ff0a7e24 */ /* 0x000fe4000f8e00ff */
[----:B------:R-:W-:Y:S02]  /*1800*/  IMAD.U32 R6, RZ, RZ, UR4 ;  /* 0x00000004ff067e24 */ /* 0x000fe4000f8e00ff */
[----:B------:R-:W-:-:S02]  /*1810*/  IMAD.U32 R7, RZ, RZ, UR5 ;  /* 0x00000005ff077e24 */ /* 0x000fc4000f8e00ff */
[----:B------:R-:W-:Y:S02]  /*1820*/  IMAD.U32 R11, RZ, RZ, UR7 ;  /* 0x00000007ff0b7e24 */ /* 0x000fe4000f8e00ff */
[----:B------:R-:W-:Y:S02]  /*1830*/  IMAD.MOV.U32 R8, RZ, RZ, 0x1e1 ;  /* 0x000001e1ff087424 */ /* 0x000fe400078e00ff */
[----:B------:R-:W-:Y:S02]  /*1840*/  IMAD.MOV.U32 R12, RZ, RZ, 0x1 ;  /* 0x00000001ff0c7424 */ /* 0x000fe400078e00ff */
[----:B0-----:R-:W-:-:S07]  /*1850*/  IMAD.MOV.U32 R13, RZ, RZ, RZ ;  /* 0x000000ffff0d7224 */ /* 0x001fce00078e00ff */
[----:B------:R-:W-:-:S07]  /*1860*/  LEPC R20, `(.L_x_14) ;  /* 0x000000001014794e */ /* 0x000fce0000000000 */
[----:B-1---5:R-:W-:Y:S05]  /*1870*/  CALL.ABS.NOINC R14 ;  /* 0x000000000e007343 */ /* 0x022fea0003c00000 */
.L_x_14:
[----:B------:R-:W-:-:S13]  /*1880*/  ISETP.NE.AND P0, PT, R62, 0x3, PT ;  /* 0x000000033e00780c */ /* 0x000fda0003f05270 */
[----:B------:R-:W-:Y:S05]  /*1890*/  @!P0 BRA `(.L_x_15) ;  /* 0x0000000000048947 */ /* 0x000fea0003800000 */
[----:B------:R-:W-:Y:S01]  /*18a0*/  BPT.TRAP 0x1 ;  /* 0x000000040000795c */ /* 0x000fe20000300000 */
.L_x_15:
[----:B------:R-:W-:Y:S02]  /*18b0*/  IMAD.U32 R3, RZ, RZ, UR41 ;  /* 0x00000029ff037e24 */ /* 0x000fe4000f8e00ff */
[----:B------:R-:W-:-:S03]  /*18c0*/  IMAD.U32 R0, RZ, RZ, UR40 ;  /* 0x00000028ff007e24 */ /* 0x000fc6000f8e00ff */
[----:B------:R-:W-:Y:S02]  /*18d0*/  LEA R3, R3, UR45, 0x3 ;  /* 0x0000002d03037c11 */ /* 0x000fe4000f8e18ff */
[----:B------:R-:W-:-:S04]  /*18e0*/  SHF.L.U32 R0, R0, 0x1f, RZ ;  /* 0x0000001f00007819 */ /* 0x000fc800000006ff */
[----:B------:R0:W1:Y:S01]  /*18f0*/  SYNCS.PHASECHK.TRANS64.TRYWAIT P1, [R3+URZ], R0 ;  /* 0x00000000030075a7 */ /* 0x000062000802017f */
[----:B------:R-:W-:Y:S05]  /*1900*/  @!P0 BRA `(.L_x_16) ;  /* 0x0000000000048947 */ /* 0x000fea0003800000 */
[----:B------:R-:W-:Y:S01]  /*1910*/  BPT.TRAP 0x1 ;  /* 0x000000040000795c */ /* 0x000fe20000300000 */
.L_x_16:
[----:B------:R-:W-:-:S05]  /*1920*/  IMAD.U32 R4, RZ, RZ, UR44 ;  /* 0x0000002cff047e24 */ /* 0x000fca000f8e00ff */
[----:B------:R-:W-:Y:S01]  /*1930*/  ISETP.GE.AND P2, PT, R4, 0x1, PT ;  /* 0x000000010400780c */ /* 0x000fe20003f46270 */
[----:B-1----:R-:W-:-:S12]  /*1940*/  @P1 BRA `(.L_x_17) ;  /* 0x0000000000081947 */ /* 0x002fd80003800000 */
[----:B------:R-:W1:Y:S02]  /*1950*/  SYNCS.PHASECHK.TRANS64.TRYWAIT P1, [R3+URZ], R0 ;  /* 0x00000000030075a7 */ /* 0x000e64000802017f */
[----:B-1----:R-:W-:Y:S05]  /*1960*/  @!P1 BRA `(.L_x_18) ;  /* 0x0000004c00949947 */ /* 0x002fea0003800000 */
.L_x_17:
[----:B------:R-:W-:Y:S05]  /*1970*/  WARPSYNC.ALL ;  /* 0x0000000000007948 */ /* 0x000fea0003800000 */
[----:B------:R-:W-:Y:S01]  /*1980*/  UIADD3 UR4, UR45, 0x29380, URZ ;  /* 0x000293802d047890 */ /* 0x000fe2000fffe03f */
[----:B------:R-:W-:Y:S01]  /*1990*/  WARPGROUP.ARRIVE ;  /* 0x00000000000079c5 */ /* 0x000fe20000000000 */
[----:B------:R-:W-:Y:S01]  /*19a0*/  UMOV UR5, 0xc0000010 ;  /* 0xc000001000057882 */ /* 0x000fe20000000000 */
[----:B------:R-:W-:Y:S01]  /*19b0*/  UMOV UR7, 0xc0000010 ;  /* 0xc000001000077882 */ /* 0x000fe20000000000 */
[----:B------:R-:W-:-:S04]  /*19c0*/  USHF.R.U32.HI UR4, URZ, 0x4, UR4 ;  /* 0x000000043f047899 */ /* 0x000fc80008011604 */
[----:B------:R-:W-:-:S04]  /*19d0*/  ULOP3.LUT UR4, UR4, 0x3fff, URZ, 0xc0, !UPT ;  /* 0x00003fff04047892 */ /* 0x000fc8000f8ec03f */
[----:B------:R-:W-:Y:S02]  /*19e0*/  ULOP3.LUT UR12, UR4, 0x10000, URZ, 0xfc, !UPT ;  /* 0x00010000040c7892 */ /* 0x000fe4000f8efc3f */
[----:B------:R-:W-:Y:S02]  /*19f0*/  ULEA UR4, UR41, UR46, 0x8 ;  /* 0x0000002e29047291 */ /* 0x000fe4000f8e403f */
[----:B------:R-:W-:-:S04]  /*1a00*/  UIMAD UR6, UR41, 0x60, UR12 ;  /* 0x00000060290678a4 */ /* 0x000fc8000f8e020c */
[----:B------:R-:W-:Y:S02]  /*1a10*/  UIADD3 UR8, UR6, 0x20, URZ ;  /* 0x0000002006087890 */ /* 0x000fe4000fffe03f */
[----:B------:R-:W-:-:S03]  /*1a20*/  UIADD3 UR9, UR6, 0x40, URZ ;  /* 0x0000004006097890 */ /* 0x000fc6000fffe03f */
[----:B------:R-:W-:Y:S01]  /*1a30*/  IGMMA.64x16x32.S8.S8 R40, gdesc[UR4], RZ, !UPT, gsb0 ;  /* 0x00600000042879f1 */ /* 0x000fe2000c0410ff */
[----:B------:R-:W-:Y:S01]  /*1a40*/  UMOV UR7, 0xc0000010 ;  /* 0xc000001000077882 */ /* 0x000fe20000000000 */
[----:B------:R-:W-:Y:S01]  /*1a50*/  UMOV UR6, UR8 ;  /* 0x0000000800067c82 */ /* 0x000fe20008000000 */
[----:B------:R-:W-:Y:S02]  /*1a60*/  WARPGROUP.DEPBAR.LE gsb0, 0x0 ;  /* 0x00008000000079c5 */ /* 0x000fe40000010000 */
[----:B------:R-:W-:-:S06]  /*1a70*/  WARPGROUP.ARRIVE ;  /* 0x00000000000079c5 */ /* 0x000fcc0000000000 */
[----:B------:R-:W-:Y:S01]  /*1a80*/  IGMMA.64x16x32.S8.S8 R32, gdesc[UR4], RZ, !UPT, gsb0 ;  /* 0x00600000042079f1 */ /* 0x000fe2000c0410ff */
[----:B------:R-:W-:Y:S01]  /*1a90*/  UMOV UR6, UR9 ;  /* 0x0000000900067c82 */ /* 0x000fe20008000000 */
[----:B------:R-:W-:Y:S01]  /*1aa0*/  UMOV UR7, 0xc0000010 ;  /* 0xc000001000077882 */ /* 0x000fe20000000000 */
[----:B------:R-:W-:Y:S02]  /*1ab0*/  WARPGROUP.DEPBAR.LE gsb0, 0x0 ;  /* 0x00008000000079c5 */ /* 0x000fe40000010000 */
[----:B------:R-:W-:-:S06]  /*1ac0*/  WARPGROUP.ARRIVE ;  /* 0x00000000000079c5 */ /* 0x000fcc0000000000 */
[----:B------:R-:W-:Y:S03]  /*1ad0*/  IGMMA.64x16x32.S8.S8 R24, gdesc[UR4], RZ, !UPT, gsb0 ;  /* 0x00600000041879f1 */ /* 0x000fe6000c0410ff */
[----:B------:R-:W-:Y:S02]  /*1ae0*/  WARPGROUP.DEPBAR.LE gsb0, 0x0 ;  /* 0x00008000000079c5 */ /* 0x000fe40000010000 */
[----:B------:R-:W-:Y:S05]  /*1af0*/  @!P2 BRA `(.L_x_19) ;  /* 0x0000000000e4a947 */ /* 0x000fea0003800000 */
[----:B------:R-:W-:Y:S01]  /*1b00*/  UIADD3 UR4, UR41, 0x1, URZ ;  /* 0x0000000129047890 */ /* 0x000fe2000fffe03f */
[----:B01----:R-:W-:Y:S01]  /*1b10*/  IMAD.U32 R0, RZ, RZ, UR44 ;  /* 0x0000002cff007e24 */ /* 0x003fe2000f8e00ff */
[----:B------:R-:W-:Y:S02]  /*1b20*/  UMOV UR9, UR41 ;  /* 0x0000002900097c82 */ /* 0x000fe40008000000 */
[----:B------:R-:W-:-:S04]  /*1b30*/  UISETP.NE.AND UP0, UPT, UR4, 0x29, UPT ;  /* 0x000000290400788c */ /* 0x000fc8000bf05270 */
[----:B------:R-:W-:Y:S02]  /*1b40*/  USEL UR5, URZ, 0x1, UP0 ;  /* 0x000000013f057887 */ /* 0x000fe40008000000 */
[----:B------:R-:W-:Y:S02]  /*1b50*/  USEL UR8, UR4, URZ, UP0 ;  /* 0x0000003f04087287 */ /* 0x000fe40008000000 */
[----:B------:R-:W-:-:S06]  /*1b60*/  ULOP3.LUT UR5, UR40, UR5, URZ, 0x3c, !UPT ;  /* 0x0000000528057292 */ /* 0x000fcc000f8e3c3f */
[----:B------:R-:W-:-:S07]  /*1b70*/  IMAD.U32 R5, RZ, RZ, UR5 ;  /* 0x00000005ff057e24 */ /* 0x000fce000f8e00ff */
.L_x_26:
[----:B01----:R-:W-:Y:S05]  /*1b80*/  @!P0 BRA `(.L_x_20) ;  /* 0x0000000000048947 */ /* 0x003fea0003800000 */
[----:B------:R-:W-:Y:S01]  /*1b90*/  BPT.TRAP 0x1 ;  /* 0x000000040000795c */ /* 0x000fe20000300000 */
.L_x_20:
[----:B------:R-:W-:Y:S01]  /*1ba0*/  ULEA UR4, UR8, UR45, 0x3 ;  /* 0x0000002d08047291 */ /* 0x000fe2000f8e183f */
[----:B------:R-:W-:-:S08]  /*1bb0*/  SHF.L.U32 R3, R5, 0x1f, RZ ;  /* 0x0000001f05037819 */ /* 0x000fd000000006ff */
[----:B------:R0:W1:Y:S01]  /*1bc0*/  SYNCS.PHASECHK.TRANS64.TRYWAIT P1, [UR4], R3 ;  /* 0x00000003ff0075a7 */ /* 0x0000620008020144 */
[----:B------:R-:W-:Y:S05]  /*1bd0*/  @!P0 BRA `(.L_x_21) ;  /* 0x0000000000048947 */ /* 0x000fea0003800000 */
[----:B------:R-:W-:Y:S01]  /*1be0*/  BPT.TRAP 0x1 ;  /* 0x000000040000795c */ /* 0x000fe20000300000 */
.L_x_21:
[----:B-1----:R-:W-:Y:S05]  /*1bf0*/  @P1 BRA `(.L_x_22) ;  /* 0x0000000000081947 */ /* 0x002fea0003800000 */
[----:B------:R-:W1:Y:S02]  /*1c00*/  SYNCS.PHASECHK.TRANS64.TRYWAIT P1, [UR4], R3 ;  /* 0x00000003ff0075a7 */ /* 0x000e640008020144 */
[----:B-1----:R-:W-:Y:S05]  /*1c10*/  @!P1 BRA `(.L_x_23) ;  /* 0x0000004800fc9947 */ /* 0x002fea0003800000 */
.L_x_22:
[----:B------:R-:W-:Y:S01]  /*1c20*/  ULEA UR4, UR8, UR46, 0x8 ;  /* 0x0000002e08047291 */ /* 0x000fe2000f8e403f */
[----:B------:R-:W-:Y:S01]  /*1c30*/  WARPGROUP.ARRIVE ;  /* 0x00000000000079c5 */ /* 0x000fe20000000000 */
[----:B------:R-:W-:Y:S01]  /*1c40*/  UIMAD UR6, UR8, 0x60, UR12 ;  /* 0x00000060080678a4 */ /* 0x000fe2000f8e020c */
[----:B------:R-:W-:Y:S01]  /*1c50*/  UMOV UR5, 0xc0000010 ;  /* 0xc000001000057882 */ /* 0x000fe20000000000 */
[----:B------:R-:W-:Y:S02]  /*1c60*/  UMOV UR7, 0xc0000010 ;  /* 0xc000001000077882 */ /* 0x000fe40000000000 */
[----:B------:R-:W-:Y:S02]  /*1c70*/  UIADD3 UR10, UR6, 0x20, URZ ;  /* 0x00000020060a7890 */ /* 0x000fe4000fffe03f */
[----:B------:R-:W-:-:S03]  /*1c80*/  UIADD3 UR11, UR6, 0x40, URZ ;  /* 0x00000040060b7890 */ /* 0x000fc6000fffe03f */
[----:B------:R-:W-:Y:S01]  /*1c90*/  IGMMA.64x16x32.S8.S8 R40, gdesc[UR4], R40, gsb0 ;  /* 0x00600000042879f1 */ /* 0x000fe20008041028 */
[----:B------:R-:W-:Y:S01]  /*1ca0*/  UMOV UR7, 0xc0000010 ;  /* 0xc000001000077882 */ /* 0x000fe20000000000 */
[----:B------:R-:W-:Y:S01]  /*1cb0*/  UMOV UR6, UR10 ;  /* 0x0000000a00067c82 */ /* 0x000fe20008000000 */
[----:B------:R-:W-:Y:S02]  /*1cc0*/  WARPGROUP.DEPBAR.LE gsb0, 0x0 ;  /* 0x00008000000079c5 */ /* 0x000fe40000010000 */
[----:B------:R-:W-:-:S06]  /*1cd0*/  WARPGROUP.ARRIVE ;  /* 0x00000000000079c5 */ /* 0x000fcc0000000000 */
[----:B------:R-:W-:Y:S01]  /*1ce0*/  IGMMA.64x16x32.S8.S8 R32, gdesc[UR4], R32, gsb0 ;  /* 0x00600000042079f1 */ /* 0x000fe20008041020 */
[----:B------:R-:W-:Y:S01]  /*1cf0*/  UMOV UR6, UR11 ;  /* 0x0000000b00067c82 */ /* 0x000fe20008000000 */
[----:B------:R-:W-:Y:S01]  /*1d00*/  UMOV UR7, 0xc0000010 ;  /* 0xc000001000077882 */ /* 0x000fe20000000000 */
[----:B------:R-:W-:Y:S02]  /*1d10*/  WARPGROUP.DEPBAR.LE gsb0, 0x0 ;  /* 0x00008000000079c5 */ /* 0x000fe40000010000 */
[----:B------:R-:W-:-:S06]  /*1d20*/  WARPGROUP.ARRIVE ;  /* 0x00000000000079c5 */ /* 0x000fcc0000000000 */
[----:B------:R-:W-:Y:S03]  /*1d30*/  IGMMA.64x16x32.S8.S8 R24, gdesc[UR4], R24, gsb0 ;  /* 0x00600000041879f1 */ /* 0x000fe60008041018 */
[----:B------:R-:W-:Y:S02]  /*1d40*/  WARPGROUP.DEPBAR.LE gsb0, 0x0 ;  /* 0x00008000000079c5 */ /* 0x000fe40000010000 */
[----:B------:R-:W-:Y:S05]  /*1d50*/  @!P0 BRA `(.L_x_24) ;  /* 0x0000000000048947 */ /* 0x000fea0003800000 */
[----:B------:R-:W-:Y:S01]  /*1d60*/  BPT.TRAP 0x1 ;  /* 0x000000040000795c */ /* 0x000fe20000300000 */
.L_x_24:
[----:B------:R-:W-:Y:S01]  /*1d70*/  ULEA UR4, UR9, UR45, 0x3 ;  /* 0x0000002d09047291 */ /* 0x000fe2000f8e183f */
[----:B------:R-:W-:-:S03]  /*1d80*/  ISETP.GT.U32.AND P1, PT, R18, 0x1, PT ;  /* 0x000000011200780c */ /* 0x000fc60003f24070 */
[----:B------:R-:W-:-:S04]  /*1d90*/  UIADD3 UR4, UR4, 0x148, URZ ;  /* 0x0000014804047890 */ /* 0x000fc8000fffe03f */
[----:B------:R-:W-:-:S09]  /*1da0*/  UPRMT UR4, URZ, 0x654, UR4 ;  /* 0x000006543f047896 */ /* 0x000fd20008000004 */
[----:B------:R-:W-:Y:S01]  /*1db0*/  SYNCS.ARRIVE.TRANS64.RED.A1T0 RZ, [UR4], RZ ;  /* 0x000000ffffff79a7 */ /* 0x000fe20008100404 */
[----:B------:R-:W-:Y:S05]  /*1dc0*/  @P1 BRA `(.L_x_25) ;  /* 0x0000000000041947 */ /* 0x000fea0003800000 */
[----:B------:R-:W-:Y:S01]  /*1dd0*/  BPT.TRAP 0x1 ;  /* 0x000000040000795c */ /* 0x000fe20000300000 */
.L_x_25:
[----:B------:R-:W-:Y:S01]  /*1de0*/  UIADD3 UR8, UR8, 0x1, URZ ;  /* 0x0000000108087890 */ /* 0x000fe2000fffe03f */
[C---:B------:R-:W-:Y:S01]  /*1df0*/  ISETP.GT.AND P1, PT, R0.reuse, 0x1, PT ;  /* 0x000000010000780c */ /* 0x040fe20003f24270 */
[----:B------:R-:W-:Y:S01]  /*1e00*/  UIADD3 UR9, UR9, 0x1, URZ ;  /* 0x0000000109097890 */ /* 0x000fe2000fffe03f */
[----:B------:R-:W-:Y:S01]  /*1e10*/  VIADD R0, R0, 0xffffffff ;  /* 0xffffffff00007836 */ /* 0x000fe20000000000 */
[----:B------:R-:W-:Y:S02]  /*1e20*/  UISETP.NE.AND UP0, UPT, UR8, 0x29, UPT ;  /* 0x000000290800788c */ /* 0x000fe4000bf05270 */
[----:B------:R-:W-:Y:S02]  /*1e30*/  UISETP.NE.AND UP1, UPT, UR9, 0x29, UPT ;  /* 0x000000290900788c */ /* 0x000fe4000bf25270 */
[----:B------:R-:W-:Y:S02]  /*1e40*/  USEL UR4, URZ, 0x1, UP0 ;  /* 0x000000013f047887 */ /* 0x000fe40008000000 */
[----:B------:R-:W-:-:S02]  /*1e50*/  USEL UR8, UR8, URZ, UP0 ;  /* 0x0000003f08087287 */ /* 0x000fc40008000000 */
[----:B------:R-:W-:Y:S02]  /*1e60*/  USEL UR9, UR9, URZ, UP1 ;  /* 0x0000003f09097287 */ /* 0x000fe40008800000 */
[----:B------:R-:W-:Y:S01]  /*1e70*/  LOP3.LUT R5, R5, UR4, RZ, 0x3c, !PT ;  /* 0x0000000405057c12 */ /* 0x000fe2000f8e3cff */
[----:B------:R-:W-:Y:S09]  /*1e80*/  @P1 BRA `(.L_x_26) ;  /* 0xfffffffc003c1947 */ /* 0x000ff2000383ffff */
.L_x_19:
[----:B01----:R-:W0:Y:S02]  /*1e90*/  LDC R0, c[0x0][0x28c] ;  /* 0x0000a300ff007b82 */ /* 0x003e240000000800 */
[----:B0-----:R-:W-:-:S13]  /*1ea0*/  ISETP.GE.AND P1, PT, R0, 0x1, PT ;  /* 0x000000010000780c */ /* 0x001fda0003f26270 */
[----:B------:R-:W-:Y:S05]  /*1eb0*/  @!P1 BRA `(.L_x_27) ;  /* 0x0000000000349947 */ /* 0x000fea0003800000 */
[----:B------:R-:W-:Y:S05]  /*1ec0*/  @!P0 BRA `(.L_x_28) ;  /* 0x0000000000048947 */ /* 0x000fea0003800000 */
[----:B------:R-:W-:Y:S01]  /*1ed0*/  BPT.TRAP 0x1 ;  /* 0x000000040000795c */ /* 0x000fe20000300000 */
.L_x_28:
[----:B------:R-:W-:Y:S01]  /*1ee0*/  UIADD3 UR6, UR44, UR41, URZ ;  /* 0x000000292c067290 */ /* 0x000fe2000fffe03f */
[----:B------:R-:W-:-:S03]  /*1ef0*/  ISETP.GT.U32.AND P0, PT, R18, 0x1, PT ;  /* 0x000000011200780c */ /* 0x000fc60003f04070 */
[----:B------:R-:W-:-:S04]  /*1f00*/  UIMAD.WIDE.U32 UR4, UR6, -0x3831f383, URZ ;  /* 0xc7ce0c7d060478a5 */ /* 0x000fc8000f8e003f */
[----:B------:R-:W-:-:S04]  /*1f10*/  USHF.R.U32.HI UR4, URZ, 0x5, UR5 ;  /* 0x000000053f047899 */ /* 0x000fc80008011605 */
[----:B------:R-:W-:-:S04]  /*1f20*/  UIMAD UR6, UR4, -0x29, UR6 ;  /* 0xffffffd7040678a4 */ /* 0x000fc8000f8e0206 */
[----:B------:R-:W-:-:S04]  /*1f30*/  ULEA UR6, UR6, UR45, 0x3 ;  /* 0x0000002d06067291 */ /* 0x000fc8000f8e183f */
[----:B------:R-:W-:-:S04]  /*1f40*/  UIADD3 UR6, UR6, 0x148, URZ ;  /* 0x0000014806067890 */ /* 0x000fc8000fffe03f */
[----:B------:R-:W-:-:S09]  /*1f50*/  UPRMT UR6, URZ, 0x654, UR6 ;  /* 0x000006543f067896 */ /* 0x000fd20008000006 */
[----:B------:R-:W-:Y:S01]  /*1f60*/  SYNCS.ARRIVE.TRANS64.RED.A1T0 RZ, [UR6], RZ ;  /* 0x000000ffffff79a7 */ /* 0x000fe20008100406 */
[----:B------:R-:W-:Y:S05]  /*1f70*/  @P0 BRA `(.L_x_27) ;  /* 0x0000000000040947 */ /* 0x000fea0003800000 */
[----:B------:R-:W-:Y:S01]  /*1f80*/  BPT.TRAP 0x1 ;  /* 0x000000040000795c */ /* 0x000fe20000300000 */
.L_x_27:
[----:B------:R-:W-:Y:S01]  /*1f90*/  UISETP.GE.U32.AND UP1, UPT, UR43, 0x29, UPT ;  /* 0x000000292b00788c */ /* 0x000fe2000bf26070 */
[----:B------:R-:W-:Y:S01]  /*1fa0*/  IMAD R60, R60, 0x30, RZ ;  /* 0x000000303c3c7824 */ /* 0x000fe200078e02ff */
[----:B------:R-:W-:Y:S01]  /*1fb0*/  UIADD3 UR41, UR43, UR41, URZ ;  /* 0x000000292b297290 */ /* 0x000fe2000fffe03f */
[----:B------:R-:W-:Y:S01]  /*1fc0*/  IMAD.SHL.U32 R10, R59, 0x80, RZ ;  /* 0x000000803b0a7824 */ /* 0x000fe200078e00ff */
[----:B------:R-:W-:Y:S01]  /*1fd0*/  ULDC UR7, c[0x0][0x288] ;  /* 0x0000a20000077ab9 */ /* 0x000fe20000000800 */
[----:B------:R-:W-:Y:S01]  /*1fe0*/  IMAD.MOV.U32 R0, RZ, RZ, -0x1 ;  /* 0xffffffffff007424 */ /* 0x000fe200078e00ff */
[----:B------:R-:W-:Y:S01]  /*1ff0*/  UISETP.GT.U32.AND UP0, UPT, UR41, 0x28, UPT ;  /* 0x000000282900788c */ /* 0x000fe2000bf04070 */
[----:B------:R-:W-:-:S03]  /*2000*/  ISETP.GE.AND P0, PT, R60, UR7, PT ;  /* 0x000000073c007c0c */ /* 0x000fc6000bf06270 */
[----:B------:R-:W-:Y:S02]  /*2010*/  UISETP.LT.U32.AND UP0, UPT, UR43, 0x29, UP0 ;  /* 0x000000292b00788c */ /* 0x000fe40008701070 */
[----:B------:R-:W-:Y:S02]  /*2020*/  @UP1 UIMAD.WIDE.U32 UR4, UR41, -0x3831f383, URZ ;  /* 0xc7ce0c7d290418a5 */ /* 0x000fe4000f8e003f */
[----:B------:R-:W-:Y:S02]  /*2030*/  USEL UR6, URZ, 0x1, !UP0 ;  /* 0x000000013f067887 */ /* 0x000fe4000c000000 */
[----:B------:R-:W-:Y:S02]  /*2040*/  @UP1 USHF.R.U32.HI UR4, URZ, 0x5, UR5 ;  /* 0x000000053f041899 */ /* 0x000fe40008011605 */
[----:B------:R-:W-:Y:S01]  /*2050*/  ULOP3.LUT UR40, UR40, UR6, URZ, 0x3c, !UPT ;  /* 0x0000000628287292 */ /* 0x000fe2000f8e3c3f */
[----:B------:R-:W-:Y:S02]  /*2060*/  ULDC UR5, c[0x0][0x284] ;  /* 0x0000a10000057ab9 */ /* 0x000fe40000000800 */
[----:B------:R-:W-:Y:S01]  /*2070*/  ISETP.GE.OR P0, PT, R10, UR5, P0 ;  /* 0x000000050a007c0c */ /* 0x000fe20008706670 */
[----:B------:R-:W-:-:S12]  /*2080*/  @UP1 ULOP3.LUT UR40, UR40, 0x1, UR4, 0x78, !UPT ;  /* 0x0000000128281892 */ /* 0x000fd8000f8e7804 */
[----:B------:R-:W-:Y:S05]  /*2090*/  @P0 BRA `(.L_x_29) ;  /* 0x0000001400980947 */ /* 0x000fea0003800000 */
[----:B------:R-:W-:Y:S01]  /*20a0*/  SHF.R.S32.HI R11, RZ, 0x1f, R61 ;  /* 0x0000001fff0b7819 */ /* 0x000fe2000001143d */
[----:B------:R-:W-:Y:S01]  /*20b0*/  ULDC.64 UR4, c[0x0][0x5d0] ;  /* 0x0001740000047ab9 */ /* 0x000fe20000000a00 */
[----:B------:R-:W-:Y:S01]  /*20c0*/  LOP3.LUT R8, R60, 0x6, R53, 0xf8, !PT ;  /* 0x000000063c087812 */ /* 0x000fe200078ef835 */
[----:B------:R-:W-:Y:S01]  /*20d0*/  IMAD.WIDE R12, R59, 0x80, R22 ;  /* 0x000000803b0c7825 */ /* 0x000fe200078e0216 */
[----:B------:R-:W-:Y:S01]  /*20e0*/  ULDC.64 UR6, c[0x0][0x5c8] ;  /* 0x0001720000067ab9 */ /* 0x000fe20000000a00 */
[----:B------:R-:W-:Y:S01]  /*20f0*/  BSSY B0, `(.L_x_29) ;  /* 0x0000160000007945 */ /* 0x000fe20003800000 */
[----:B------:R-:W-:Y:S01]  /*2100*/  SHF.R.S32.HI R9, RZ, 0x1f, R8 ;  /* 0x0000001fff097819 */ /* 0x000fe20000011408 */
[----:B------:R-:W-:Y:S02]  /*2110*/  IMAD R4, R11, UR4, RZ ;  /* 0x000000040b047c24 */ /* 0x000fe4000f8e02ff */
[----:B------:R-:W-:Y:S02]  /*2120*/  IMAD.IADD R63, R57, 0x1, -R10 ;  /* 0x00000001393f7824 */ /* 0x000fe400078e0a0a */
[----:B------:R-:W-:-:S02]  /*2130*/  IMAD R3, R61, UR5, R4 ;  /* 0x000000053d037c24 */ /* 0x000fc4000f8e0204 */
[----:B------:R-:W-:Y:S01]  /*2140*/  IMAD.WIDE.U32 R4, R61, UR4, R8 ;  /* 0x000000043d047c25 */ /* 0x000fe2000f8e0008 */
[----:B------:R-:W-:-:S03]  /*2150*/  ULDC.64 UR4, c[0x0][0x5c0] ;  /* 0x0001700000047ab9 */ /* 0x000fc60000000a00 */
[----:B------:R-:W-:Y:S02]  /*2160*/  IMAD.IADD R5, R5, 0x1, R3 ;  /* 0x0000000105057824 */ /* 0x000fe400078e0203 */
[----:B------:R-:W-:Y:S02]  /*2170*/  IMAD R3, R13, UR6, RZ ;  /* 0x000000060d037c24 */ /* 0x000fe4000f8e02ff */
[----:B------:R-:W-:-:S04]  /*2180*/  IMAD.WIDE.U32 R4, R12, UR6, R4 ;  /* 0x000000060c047c25 */ /* 0x000fc8000f8e0004 */
[----:B------:R-:W-:Y:S01]  /*2190*/  IMAD R3, R12, UR7, R3 ;  /* 0x000000070c037c24 */ /* 0x000fe2000f8e0203 */
[----:B------:R-:W-:Y:S01]  /*21a0*/  IADD3 R6, P0, R4, UR4, RZ ;  /* 0x0000000404067c10 */ /* 0x000fe2000ff1e0ff */
[----:B------:R-:W-:-:S03]  /*21b0*/  IMAD.IADD R60, R51, 0x1, -R60 ;  /* 0x00000001333c7824 */ /* 0x000fc600078e0a3c */
[----:B------:R-:W-:Y:S02]  /*21c0*/  IADD3.X R7, R5, UR5, R3, P0, !PT ;  /* 0x0000000505077c10 */ /* 0x000fe400087fe403 */
[----:B-----5:R-:W-:Y:S02]  /*21d0*/  ISETP.NE.AND P0, PT, R50, RZ, PT ;  /* 0x000000ff3200720c */ /* 0x020fe40003f05270 */
[----:B------:R-:W-:-:S05]  /*21e0*/  LEA R4, P1, R48, R6, 0x3 ;  /* 0x0000000630047211 */ /* 0x000fca00078218ff */
[----:B------:R-:W-:-:S06]  /*21f0*/  IMAD.X R5, R49, 0x1, R7, P1 ;  /* 0x0000000131057824 */ /* 0x000fcc00008e0607 */
[----:B------:R-:W-:Y:S05]  /*2200*/  @!P0 BRA `(.L_x_30) ;  /* 0x0000000c00e88947 */ /* 0x000fea0003800000 */
[----:B------:R-:W0:Y:S01]  /*2210*/  LDC.64 R64, c[0x0][0x5b0] ;  /* 0x00016c00ff407b82 */ /* 0x000e220000000a00 */
[----:B------:R-:W-:Y:S01]  /*2220*/  ULDC.64 UR4, c[0x0][0x5b8] ;  /* 0x00016e0000047ab9 */ /* 0x000fe20000000a00 */
[----:B------:R-:W-:Y:S01]  /*2230*/  ISETP.GE.AND P3, PT, R60, 0x1, PT ;  /* 0x000000013c00780c */ /* 0x000fe20003f66270 */
[----:B------:R-:W-:Y:S01]  /*2240*/  IMAD R10, R11, UR4, RZ ;  /* 0x000000040b0a7c24 */ /* 0x000fe2000f8e02ff */
[----:B------:R-:W-:Y:S01]  /*2250*/  BSSY B1, `(.L_x_31) ;  /* 0x000000e000017945 */ /* 0x000fe20003800000 */
[----:B------:R-:W-:Y:S01]  /*2260*/  IMAD.WIDE.U32 R14, R61, UR4, R8 ;  /* 0x000000043d0e7c25 */ /* 0x000fe2000f8e0008 */
[----:B------:R-:W-:Y:S02]  /*2270*/  ISETP.LT.OR P1, PT, R63, 0x1, !P3 ;  /* 0x000000013f00780c */ /* 0x000fe40005f21670 */
[----:B------:R-:W1:Y:S01]  /*2280*/  LDC.64 R66, c[0x0][0x5a8] ;  /* 0x00016a00ff427b82 */ /* 0x000e620000000a00 */
[----:B------:R-:W-:Y:S02]  /*2290*/  IMAD R11, R61, UR5, R10 ;  /* 0x000000053d0b7c24 */ /* 0x000fe4000f8e020a */
[----:B------:R-:W-:-:S02]  /*22a0*/  IMAD.MOV.U32 R10, RZ, RZ, R14 ;  /* 0x000000ffff0a7224 */ /* 0x000fc400078e000e */
[----:B------:R-:W-:Y:S02]  /*22b0*/  IMAD.IADD R11, R15, 0x1, R11 ;  /* 0x000000010f0b7824 */ /* 0x000fe400078e020b */
[-C--:B0-----:R-:W-:Y:S02]  /*22c0*/  IMAD R3, R13, R64.reuse, RZ ;  /* 0x000000400d037224 */ /* 0x081fe400078e02ff */
[----:B------:R-:W-:-:S04]  /*22d0*/  IMAD.WIDE.U32 R8, R12, R64, R10 ;  /* 0x000000400c087225 */ /* 0x000fc800078e000a */
[----:B------:R-:W-:Y:S01]  /*22e0*/  IMAD R59, R12, R65, R3 ;  /* 0x000000410c3b7224 */ /* 0x000fe200078e0203 */
[----:B-1----:R-:W-:-:S04]  /*22f0*/  IADD3 R20, P0, R8, R66, RZ ;  /* 0x0000004208147210 */ /* 0x002fc80007f1e0ff */
[----:B------:R-:W-:Y:S01]  /*2300*/  IADD3.X R21, R67, R9, R59, P0, !PT ;  /* 0x0000000943157210 */ /* 0x000fe200007fe43b */
[----:B------:R-:W-:Y:S08]  /*2310*/  @P1 BRA `(.L_x_32) ;  /* 0x0000000000041947 */ /* 0x000ff00003800000 */
[----:B------:R0:W5:Y:S02]  /*2320*/  LDG.E.U8 R58, desc[UR38][R20.64] ;  /* 0x00000026143a7981 */ /* 0x000164000c1e1100 */
.L_x_32:
[----:B------:R-:W-:Y:S05]  /*2330*/  BSYNC B1 ;  /* 0x0000000000017941 */ /* 0x000fea0003800000 */
.L_x_31:
[----:B-----5:R-:W-:Y:S01]  /*2340*/  LOP3.LUT R3, R58, 0xffff, RZ, 0xc0, !PT ;  /* 0x0000ffff3a037812 */ /* 0x020fe200078ec0ff */
[C---:B------:R-:W-:Y:S01]  /*2350*/  IMAD.SHL.U32 R8, R64.reuse, 0x8, RZ ;  /* 0x0000000840087824 */ /* 0x040fe200078e00ff */
[----:B------:R-:W-:Y:S01]  /*2360*/  SHF.L.U64.HI R9, R64, 0x3, R65 ;  /* 0x0000000340097819 */ /* 0x000fe20000010241 */
[----:B------:R-:W-:Y:S01]  /*2370*/  BSSY B1, `(.L_x_33) ;  /* 0x000000e000017945 */ /* 0x000fe20003800000 */
[----:B------:R-:W-:Y:S02]  /*2380*/  PRMT R3, R3, 0x8880, RZ ;  /* 0x0000888003037816 */ /* 0x000fe400000000ff */
[----:B------:R-:W-:Y:S01]  /*2390*/  ISETP.GE.AND P2, PT, R60, 0x2, PT ;  /* 0x000000023c00780c */ /* 0x000fe20003f46270 */
[----:B------:R-:W-:-:S03]  /*23a0*/  IMAD.WIDE.U32 R8, R12, R64, R8 ;  /* 0x000000400c087225 */ /* 0x000fc600078e0008 */
[----:B------:R-:W-:Y:S01]  /*23b0*/  ISETP.LT.OR P0, PT, R63, 0x1, !P2 ;  /* 0x000000013f00780c */ /* 0x000fe20005701670 */
[----:B------:R-:W-:Y:S01]  /*23c0*/  IMAD R12, R3, R50, RZ ;  /* 0x00000032030c7224 */ /* 0x000fe200078e02ff */
[----:B------:R-:W-:Y:S01]  /*23d0*/  IADD3 R14, P4, P5, R14, R66, R8 ;  /* 0x000000420e0e7210 */ /* 0x000fe20007d9e008 */
[----:B------:R-:W-:Y:S02]  /*23e0*/  IMAD.IADD R8, R59, 0x1, R9 ;  /* 0x000000013b087824 */ /* 0x000fe400078e0209 */
[----:B------:R-:W-:-:S05]  /*23f0*/  @!P1 IMAD R3, R40, R19, R12 ;  /* 0x0000001328039224 */ /* 0x000fca00078e020c */
[----:B------:R1:W-:Y:S03]  /*2400*/  @!P1 STG.E.U8 desc[UR38][R6.64], R3 ;  /* 0x0000000306009986 */ /* 0x0003e6000c101126 */
[----:B------:R-:W-:Y:S05]  /*2410*/  @P0 BRA `(.L_x_34) ;  /* 0x00000000000c0947 */ /* 0x000fea0003800000 */
[----:B------:R-:W1:Y:S02]  /*2420*/  LDG.E.U8 R58, desc[UR38][R20.64+0x1] ;  /* 0x00000126143a7981 */ /* 0x000e64000c1e1100 */
[----:B-1----:R-:W-:-:S05]  /*2430*/  PRMT R3, R58, 0x8880, RZ ;  /* 0x000088803a037816 */ /* 0x002fca00000000ff */
[----:B------:R-:W-:-:S07]  /*2440*/  IMAD R12, R3, R50, RZ ;  /* 0x00000032030c7224 */ /* 0x000fce00078e02ff */
.L_x_34:
[----:B------:R-:W-:Y:S05]  /*2450*/  BSYNC B1 ;  /* 0x0000000000017941 */ /* 0x000fea0003800000 */
.L_x_33:
[----:B------:R-:W-:Y:S01]  /*2460*/  ISETP.LT.OR P3, PT, R63, 0x9, !P3 ;  /* 0x000000093f00780c */ /* 0x000fe20005f61670 */
[----:B------:R-:W-:Y:S01]  /*2470*/  @!P0 IMAD R41, R41, R19, R12 ;  /* 0x0000001329298224 */ /* 0x000fe200078e020c */
[C---:B------:R-:W-:Y:S01]  /*2480*/  ISETP.GE.AND P1, PT, R60.reuse, 0x9, PT ;  /* 0x000000093c00780c */ /* 0x040fe20003f26270 */
[----:B------:R-:W-:Y:S01]  /*2490*/  BSSY B1, `(.L_x_35) ;  /* 0x000000b000017945 */ /* 0x000fe20003800000 */
[----:B------:R-:W-:Y:S02]  /*24a0*/  IADD3.X R15, R11, R67, R8, P4, P5 ;  /* 0x000000430b0f7210 */ /* 0x000fe400027ea408 */
[----:B------:R2:W-:Y:S01]  /*24b0*/  @!P0 STG.E.U8 desc[UR38][R6.64+0x1], R41 ;  /* 0x0000012906008986 */ /* 0x0005e2000c101126 */
[----:B------:R-:W-:Y:S02]  /*24c0*/  ISETP.GE.AND P0, PT, R60, 0xa, PT ;  /* 0x0000000a3c00780c */ /* 0x000fe40003f06270 */
[C---:B------:R-:W-:Y:S02]  /*24d0*/  ISETP.LT.OR P2, PT, R63.reuse, 0x9, !P2 ;  /* 0x000000093f00780c */ /* 0x040fe40005741670 */
[----:B------:R-:W-:-:S02]  /*24e0*/  ISETP.LT.OR P5, PT, R63, 0x1, !P1 ;  /* 0x000000013f00780c */ /* 0x000fc40004fa1670 */
[----:B------:R-:W-:Y:S01]  /*24f0*/  ISETP.LT.OR P4, PT, R63, 0x1, !P0 ;  /* 0x000000013f00780c */ /* 0x000fe20004781670 */
[----:B------:R-:W-:-:S12]  /*2500*/  @P3 BRA `(.L_x_36) ;  /* 0x00000000000c3947 */ /* 0x000fd80003800000 */
[----:B------:R-:W1:Y:S02]  /*2510*/  LDG.E.U8 R58, desc[UR38][R14.64] ;  /* 0x000000260e3a7981 */ /* 0x000e64000c1e1100 */
[----:B-1----:R-:W-:-:S05]  /*2520*/  PRMT R3, R58, 0x8880, RZ ;  /* 0x000088803a037816 */ /* 0x002fca00000000ff */
[----:B------:R-:W-:-:S07]  /*2530*/  IMAD R12, R3, R50, RZ ;  /* 0x00000032030c7224 */ /* 0x000fce00078e02ff */
.L_x_36:
[----:B------:R-:W-:Y:S05]  /*2540*/  BSYNC B1 ;  /* 0x0000000000017941 */ /* 0x000fea0003800000 */
.L_x_35:
[----:B-1----:R-:W-:Y:S01]  /*2550*/  @!P3 IMAD R3, R42, R19, R12 ;  /* 0x000000132a03b224 */ /* 0x002fe200078e020c */
[----:B------:R-:W-:Y:S04]  /*2560*/  BSSY B1, `(.L_x_37) ;  /* 0x0000006000017945 */ /* 0x000fe80003800000 */
[----:B------:R1:W-:Y:S01]  /*2570*/  @!P3 STG.E.U8 desc[UR38][R4.64], R3 ;  /* 0x000000030400b986 */ /* 0x0003e2000c101126 */
[----:B------:R-:W-:Y:S05]  /*2580*/  @P2 BRA `(.L_x_38) ;  /* 0x00000000000c2947 */ /* 0x000fea0003800000 */
[----:B------:R-:W1:Y:S02]  /*2590*/  LDG.E.U8 R58, desc[UR38][R14.64+0x1] ;  /* 0x000001260e3a7981 */ /* 0x000e64000c1e1100 */
[----:B-1----:R-:W-:-:S05]  /*25a0*/  PRMT R3, R58, 0x8880, RZ ;  /* 0x000088803a037816 */ /* 0x002fca00000000ff */
[----:B------:R-:W-:-:S07]  /*25b0*/  IMAD R12, R3, R50, RZ ;  /* 0x00000032030c7224 */ /* 0x000fce00078e02ff */
.L_x_38:
[----:B------:R-:W-:Y:S05]  /*25c0*/  BSYNC B1 ;  /* 0x0000000000017941 */ /* 0x000fea0003800000 */
.L_x_37:
[----:B------:R-:W-:Y:S01]  /*25d0*/  @!P2 IMAD R43, R43, R19, R12 ;  /* 0x000000132b2ba224 */ /* 0x000fe200078e020c */
[----:B------:R-:W-:Y:S04]  /*25e0*/  BSSY B1, `(.L_x_39) ;  /* 0x0000006000017945 */ /* 0x000fe80003800000 */
[----:B------:R3:W-:Y:S01]  /*25f0*/  @!P2 STG.E.U8 desc[UR38][R4.64+0x1], R43 ;  /* 0x0000012b0400a986 */ /* 0x0007e2000c101126 */
[----:B------:R-:W-:Y:S05]  /*2600*/  @P5 BRA `(.L_x_40) ;  /* 0x00000000000c5947 */ /* 0x000fea0003800000 */
[----:B------:R-:W1:Y:S02]  /*2610*/  LDG.E.U8 R58, desc[UR38][R20.64+0x8] ;  /* 0x00000826143a7981 */ /* 0x000e64000c1e1100 */
[----:B-1----:R-:W-:-:S05]  /*2620*/  PRMT R3, R58, 0x8880, RZ ;  /* 0x000088803a037816 */ /* 0x002fca00000000ff */
[----:B------:R-:W-:-:S07]  /*2630*/  IMAD R12, R3, R50, RZ ;  /* 0x00000032030c7224 */ /* 0x000fce00078e02ff */
.L_x_40:
[----:B------:R-:W-:Y:S05]  /*2640*/  BSYNC B1 ;  /* 0x0000000000017941 */ /* 0x000fea0003800000 */
.L_x_39:
[----:B-1----:R-:W-:Y:S01]  /*2650*/  @!P5 IMAD R3, R44, R19, R12 ;  /* 0x000000132c03d224 */ /* 0x002fe200078e020c */
[----:B------:R-:W-:Y:S04]  /*2660*/  BSSY B1, `(.L_x_41) ;  /* 0x0000006000017945 */ /* 0x000fe80003800000 */
[----:B------:R1:W-:Y:S01]  /*2670*/  @!P5 STG.E.U8 desc[UR38][R6.64+0x8], R3 ;  /* 0x000008030600d986 */ /* 0x0003e2000c101126 */
[----:B------:R-:W-:Y:S05]  /*2680*/  @P4 BRA `(.L_x_42) ;  /* 0x00000000000c4947 */ /* 0x000fea0003800000 */
[----:B------:R-:W1:Y:S02]  /*2690*/  LDG.E.U8 R58, desc[UR38][R20.64+0x9] ;  /* 0x00000926143a7981 */ /* 0x000e64000c1e1100 */
[----:B-1----:R-:W-:-:S05]  /*26a0*/  PRMT R3, R58, 0x8880, RZ ;  /* 0x000088803a037816 */ /* 0x002fca00000000ff */
[----:B------:R-:W-:-:S07]  /*26b0*/  IMAD R12, R3, R50, RZ ;  /* 0x00000032030c7224 */ /* 0x000fce00078e02ff */
.L_x_42:
[----:B------:R-:W-:Y:S05]  /*26c0*/  BSYNC B1 ;  /* 0x0000000000017941 */ /* 0x000fea0003800000 */
.L_x_41:
[----:B------:R-:W-:Y:S01]  /*26d0*/  ISETP.LT.OR P1, PT, R63, 0x9, !P1 ;  /* 0x000000093f00780c */ /* 0x000fe20004f21670 */
[----:B------:R-:W-:Y:S01]  /*26e0*/  @!P4 IMAD R45, R45, R19, R12 ;  /* 0x000000132d2dc224 */ /* 0x000fe200078e020c */
[C---:B------:R-:W-:Y:S01]  /*26f0*/  ISETP.GE.AND P3, PT, R60.reuse, 0x11, PT ;  /* 0x000000113c00780c */ /* 0x040fe20003f66270 */
[----:B------:R-:W-:Y:S01]  /*2700*/  BSSY B1, `(.L_x_43) ;  /* 0x000000a000017945 */ /* 0x000fe20003800000 */
[----:B------:R-:W-:Y:S02]  /*2710*/  ISETP.GE.AND P2, PT, R60, 0x12, PT ;  /* 0x000000123c00780c */ /* 0x000fe40003f46270 */
[----:B------:R4:W-:Y:S01]  /*2720*/  @!P4 STG.E.U8 desc[UR38][R6.64+0x9], R45 ;  /* 0x0000092d0600c986 */ /* 0x0009e2000c101126 */
[C---:B------:R-:W-:Y:S02]  /*2730*/  ISETP.LT.OR P4, PT, R63.reuse, 0x9, !P0 ;  /* 0x000000093f00780c */ /* 0x040fe40004781670 */
[C---:B------:R-:W-:Y:S02]  /*2740*/  ISETP.LT.OR P5, PT, R63.reuse, 0x1, !P3 ;  /* 0x000000013f00780c */ /* 0x040fe40005fa1670 */
[----:B------:R-:W-:-:S02]  /*2750*/  ISETP.LT.OR P0, PT, R63, 0x1, !P2 ;  /* 0x000000013f00780c */ /* 0x000fc40005701670 */
[----:B------:R-:W-:Y:S11]  /*2760*/  @P1 BRA `(.L_x_44) ;  /* 0x00000000000c1947 */ /* 0x000ff60003800000 */
[----:B------:R-:W1:Y:S02]  /*2770*/  LDG.E.U8 R58, desc[UR38][R14.64+0x8] ;  /* 0x000008260e3a7981 */ /* 0x000e64000c1e1100 */
[----:B-1----:R-:W-:-:S05]  /*2780*/  PRMT R3, R58, 0x8880, RZ ;  /* 0x000088803a037816 */ /* 0x002fca00000000ff */
[----:B------:R-:W-:-:S07]  /*2790*/  IMAD R12, R3, R50, RZ ;  /* 0x00000032030c7224 */ /* 0x000fce00078e02ff */
.L_x_44:
[----:B------:R-:W-:Y:S05]  /*27a0*/  BSYNC B1 ;  /* 0x0000000000017941 */ /* 0x000fea0003800000 */
.L_x_43:
[----:B-1----:R-:W-:Y:S01]  /*27b0*/  @!P1 IMAD R3, R46, R19, R12 ;  /* 0x000000132e039224 */ /* 0x002fe200078e020c */
[----:B------:R-:W-:Y:S04]  /*27c0*/  BSSY B1, `(.L_x_45) ;  /* 0x0000006000017945 */ /* 0x000fe80003800000 */
[----:B------:R1:W-:Y:S01]  /*27d0*/  @!P1 STG.E.U8 desc[UR38][R4.64+0x8], R3 ;  /* 0x0000080304009986 */ /* 0x0003e2000c101126 */
[----:B------:R-:W-:Y:S05]  /*27e0*/  @P4 BRA `(.L_x_46) ;  /* 0x00000000000c4947 */ /* 0x000fea0003800000 */
[----:B------:R-:W1:Y:S02]  /*27f0*/  LDG.E.U8 R58, desc[UR38][R14.64+0x9] ;  /* 0x000009260e3a7981 */ /* 0x000e64000c1e1100 */
[----:B-1----:R-:W-:-:S05]  /*2800*/  PRMT R3, R58, 0x8880, RZ ;  /* 0x000088803a037816 */ /* 0x002fca00000000ff */
[----:B------:R-:W-:-:S07]  /*2810*/  IMAD R12, R3, R50, RZ ;  /* 0x00000032030c7224 */ /* 0x000fce00078e02ff */
.L_x_46:
[----:B------:R-:W-:Y:S05]  /*2820*/  BSYNC B1 ;  /* 0x0000000000017941 */ /* 0x000fea0003800000 */
.L_x_45:
[----:B------:R-:W-:Y:S01]  /*2830*/  @!P4 IMAD R47, R47, R19, R12 ;  /* 0x000000132f2fc224 */ /* 0x000fe200078e020c */
[----:B------:R-:W-:Y:S04]  /*2840*/  BSSY B1, `(.L_x_47) ;  /* 0x0000006000017945 */ /* 0x000fe80003800000 */
[----:B------:R0:W-:Y:S01]  /*2850*/  @!P4 STG.E.U8 desc[UR38][R4.64+0x9], R47 ;  /* 0x0000092f0400c986 */ /* 0x0001e2000c101126 */
[----:B------:R-:W-:Y:S05]  /*2860*/  @P5 BRA `(.L_x_48) ;  /* 0x00000000000c5947 */ /* 0x000fea0003800000 */
[----:B------:R-:W1:Y:S02]  /*2870*/  LDG.E.U8 R58, desc[UR38][R20.64+0x10] ;  /* 0x00001026143a7981 */ /* 0x000e64000c1e1100 */
[----:B-1----:R-:W-:-:S05]  /*2880*/  PRMT R3, R58, 0x8880, RZ ;  /* 0x000088803a037816 */ /* 0x002fca00000000ff */
[----:B------:R-:W-:-:S07]  /*2890*/  IMAD R12, R3, R50, RZ ;  /* 0x00000032030c7224 */ /* 0x000fce00078e02ff */
.L_x_48:
[----:B------:R-:W-:Y:S05]  /*28a0*/  BSYNC B1 ;  /* 0x0000000000017941 */ /* 0x000fea0003800000 */
.L_x_47:
[----:B-1----:R-:W-:Y:S01]  /*28b0*/  @!P5 IMAD R3, R32, R19, R12 ;  /* 0x000000132003d224 */ /* 0x002fe200078e020c */
[----:B------:R-:W-:Y:S04]  /*28c0*/  BSSY B1, `(.L_x_49) ;  /* 0x0000006000017945 */ /* 0x000fe80003800000 */
[----:B------:R1:W-:Y:S01]  /*28d0*/  @!P5 STG.E.U8 desc[UR38][R6.64+0x10], R3 ;  /* 0x000010030600d986 */ /* 0x0003e2000c101126 */
[----:B------:R-:W-:Y:S05]  /*28e0*/  @P0 BRA `(.L_x_50) ;  /* 0x00000000000c0947 */ /* 0x000fea0003800000 */
[----:B------:R-:W1:Y:S02]  /*28f0*/  LDG.E.U8 R58, desc[UR38][R20.64+0x11] ;  /* 0x00001126143a7981 */ /* 0x000e64000c1e1100 */
[----:B-1----:R-:W-:-:S05]  /*2900*/  PRMT R3, R58, 0x8880, RZ ;  /* 0x000088803a037816 */ /* 0x002fca00000000ff */
[----:B------:R-:W-:-:S07]  /*2910*/  IMAD R12, R3, R50, RZ ;  /* 0x00000032030c7224 */ /* 0x000fce00078e02ff */
.L_x_50:
[----:B------:R-:W-:Y:S05]  /*2920*/  BSYNC B1 ;  /* 0x0000000000017941 */ /* 0x000fea0003800000 */
.L_x_49:
        /* <DEDUP_REMOVED lines=13> */
.L_x_52:
[----:B------:R-:W-:Y:S05]  /*2a00*/  BSYNC B1 ;  /* 0x0000000000017941 */ /* 0x000fea0003800000 */
.L_x_51:
[----:B-1----:R-:W-:Y:S01]  /*2a10*/  @!P3 IMAD R3, R34, R19, R12 ;  /* 0x000000132203b224 */ /* 0x002fe200078e020c */
[----:B------:R-:W-:Y:S04]  /*2a20*/  BSSY B1, `(.L_x_53) ;  /* 0x0000006000017945 */ /* 0x000fe80003800000 */
[----:B------:R1:W-:Y:S01]  /*2a30*/  @!P3 STG.E.U8 desc[UR38][R4.64+0x10], R3 ;  /* 0x000010030400b986 */ /* 0x0003e2000c101126 */
[----:B------:R-:W-:Y:S05]  /*2a40*/  @P2 BRA `(.L_x_54) ;  /* 0x00000000000c2947 */ /* 0x000fea0003800000 */
[----:B------:R-:W1:Y:S02]  /*2a50*/  LDG.E.U8 R58, desc[UR38][R14.64+0x11] ;  /* 0x000011260e3a7981 */ /* 0x000e64000c1e1100 */
[----:B-1----:R-:W-:-:S05]  /*2a60*/  PRMT R3, R58, 0x8880, RZ ;  /* 0x000088803a037816 */ /* 0x002fca00000000ff */
[----:B------:R-:W-:-:S07]  /*2a70*/  IMAD R12, R3, R50, RZ ;  /* 0x00000032030c7224 */ /* 0x000fce00078e02ff */
.L_x_54:
[----:B------:R-:W-:Y:S05]  /*2a80*/  BSYNC B1 ;  /* 0x0000000000017941 */ /* 0x000fea0003800000 */
.L_x_53:
[----:B------:R-:W-:Y:S01]  /*2a90*/  @!P2 IMAD R35, R35, R19, R12 ;  /* 0x000000132323a224 */ /* 0x000fe200078e020c */
[----:B------:R-:W-:Y:S04]  /*2aa0*/  BSSY B1, `(.L_x_55) ;  /* 0x0000006000017945 */ /* 0x000fe80003800000 */
[----:B------:R0:W-:Y:S01]  /*2ab0*/  @!P2 STG.E.U8 desc[UR38][R4.64+0x11], R35 ;  /* 0x000011230400a986 */ /* 0x0001e2000c101126 */
[----:B------:R-:W-:Y:S05]  /*2ac0*/  @P0 BRA `(.L_x_56) ;  /* 0x00000000000c0947 */ /* 0x000fea0003800000 */
[----:B------:R-:W1:Y:S02]  /*2ad0*/  LDG.E.U8 R58, desc[UR38][R20.64+0x18] ;  /* 0x00001826143a7981 */ /* 0x000e64000c1e1100 */
[----:B-1----:R-:W-:-:S05]  /*2ae0*/  PRMT R3, R58, 0x8880, RZ ;  /* 0x000088803a037816 */ /* 0x002fca00000000ff */
[----:B------:R-:W-:-:S07]  /*2af0*/  IMAD R12, R3, R50, RZ ;  /* 0x00000032030c7224 */ /* 0x000fce00078e02ff */
.L_x_56:
[----:B------:R-:W-:Y:S05]  /*2b00*/  BSYNC B1 ;  /* 0x0000000000017941 */ /* 0x000fea0003800000 */
.L_x_55:
[----:B-1----:R-:W-:Y:S01]  /*2b10*/  @!P0 IMAD R3, R36, R19, R12 ;  /* 0x0000001324038224 */ /* 0x002fe200078e020c */
[----:B------:R-:W-:Y:S04]  /*2b20*/  BSSY B1, `(.L_x_57) ;  /* 0x0000006000017945 */ /* 0x000fe80003800000 */
[----:B------:R1:W-:Y:S01]  /*2b30*/  @!P0 STG.E.U8 desc[UR38][R6.64+0x18], R3 ;  /* 0x0000180306008986 */ /* 0x0003e2000c101126 */
[----:B------:R-:W-:Y:S05]  /*2b40*/  @P5 BRA `(.L_x_58) ;  /* 0x00000000000c5947 */ /* 0x000fea0003800000 */
[----:B------:R-:W1:Y:S02]  /*2b50*/  LDG.E.U8 R58, desc[UR38][R20.64+0x19] ;  /* 0x00001926143a7981 */ /* 0x000e64000c1e1100 */
[----:B-1----:R-:W-:-:S05]  /*2b60*/  PRMT R3, R58, 0x8880, RZ ;  /* 0x000088803a037816 */ /* 0x002fca00000000ff */
[----:B------:R-:W-:-:S07]  /*2b70*/  IMAD R12, R3, R50, RZ ;  /* 0x00000032030c7224 */ /* 0x000fce00078e02ff */
.L_x_58:
[----:B------:R-:W-:Y:S05]  /*2b80*/  BSYNC B1 ;  /* 0x0000000000017941 */ /* 0x000fea0003800000 */
.L_x_57:
        /* <DEDUP_REMOVED lines=13> */
.L_x_60:
[----:B------:R-:W-:Y:S05]  /*2c60*/  BSYNC B1 ;  /* 0x0000000000017941 */ /* 0x000fea0003800000 */
.L_x_59:
[----:B-1----:R-:W-:Y:S01]  /*2c70*/  @!P4 IMAD R3, R38, R19, R12 ;  /* 0x000000132603c224 */ /* 0x002fe200078e020c */
[----:B------:R-:W-:Y:S04]  /*2c80*/  BSSY B1, `(.L_x_61) ;  /* 0x0000006000017945 */ /* 0x000fe80003800000 */
[----:B------:R1:W-:Y:S01]  /*2c90*/  @!P4 STG.E.U8 desc[UR38][R4.64+0x18], R3 ;  /* 0x000018030400c986 */ /* 0x0003e2000c101126 */
[----:B------:R-:W-:Y:S05]  /*2ca0*/  @P1 BRA `(.L_x_62) ;  /* 0x00000000000c1947 */ /* 0x000fea0003800000 */
[----:B------:R-:W1:Y:S02]  /*2cb0*/  LDG.E.U8 R58, desc[UR38][R14.64+0x19] ;  /* 0x000019260e3a7981 */ /* 0x000e64000c1e1100 */
[----:B-1----:R-:W-:-:S05]  /*2cc0*/  PRMT R3, R58, 0x8880, RZ ;  /* 0x000088803a037816 */ /* 0x002fca00000000ff */
[----:B------:R-:W-:-:S07]  /*2cd0*/  IMAD R12, R3, R50, RZ ;  /* 0x00000032030c7224 */ /* 0x000fce00078e02ff */
.L_x_62:
[----:B------:R-:W-:Y:S05]  /*2ce0*/  BSYNC B1 ;  /* 0x0000000000017941 */ /* 0x000fea0003800000 */
.L_x_61:
[----:B------:R-:W-:Y:S01]  /*2cf0*/  @!P1 IMAD R39, R39, R19, R12 ;  /* 0x0000001327279224 */ /* 0x000fe200078e020c */
[----:B------:R-:W-:Y:S04]  /*2d00*/  BSSY B1, `(.L_x_63) ;  /* 0x0000006000017945 */ /* 0x000fe80003800000 */
[----:B------:R0:W-:Y:S01]  /*2d10*/  @!P1 STG.E.U8 desc[UR38][R4.64+0x19], R39 ;  /* 0x0000192704009986 */ /* 0x0001e2000c101126 */
[----:B------:R-:W-:Y:S05]  /*2d20*/  @P3 BRA `(.L_x_64) ;  /* 0x00000000000c3947 */ /* 0x000fea0003800000 */
[----:B------:R-:W1:Y:S02]  /*2d30*/  LDG.E.U8 R58, desc[UR38][R20.64+0x20] ;  /* 0x00002026143a7981 */ /* 0x000e64000c1e1100 */
[----:B-1----:R-:W-:-:S05]  /*2d40*/  PRMT R3, R58, 0x8880, RZ ;  /* 0x000088803a037816 */ /* 0x002fca00000000ff */
[----:B------:R-:W-:-:S07]  /*2d50*/  IMAD R12, R3, R50, RZ ;  /* 0x00000032030c7224 */ /* 0x000fce00078e02ff */
.L_x_64:
[----:B------:R-:W-:Y:S05]  /*2d60*/  BSYNC B1 ;  /* 0x0000000000017941 */ /* 0x000fea0003800000 */
.L_x_63:
[----:B-1----:R-:W-:Y:S01]  /*2d70*/  @!P3 IMAD R3, R24, R19, R12 ;  /* 0x000000131803b224 */ /* 0x002fe200078e020c */
[----:B------:R-:W-:Y:S04]  /*2d80*/  BSSY B1, `(.L_x_65) ;  /* 0x0000006000017945 */ /* 0x000fe80003800000 */
[----:B------:R1:W-:Y:S01]  /*2d90*/  @!P3 STG.E.U8 desc[UR38][R6.64+0x20], R3 ;  /* 0x000020030600b986 */ /* 0x0003e2000c101126 */
[----:B------:R-:W-:Y:S05]  /*2da0*/  @P5 BRA `(.L_x_66) ;  /* 0x00000000000c5947 */ /* 0x000fea0003800000 */
[----:B------:R-:W1:Y:S02]  /*2db0*/  LDG.E.U8 R58, desc[UR38][R20.64+0x21] ;  /* 0x00002126143a7981 */ /* 0x000e64000c1e1100 */
[----:B-1----:R-:W-:-:S05]  /*2dc0*/  PRMT R3, R58, 0x8880, RZ ;  /* 0x000088803a037816 */ /* 0x002fca00000000ff */
[----:B------:R-:W-:-:S07]  /*2dd0*/  IMAD R12, R3, R50, RZ ;  /* 0x00000032030c7224 */ /* 0x000fce00078e02ff */
.L_x_66:
[----:B------:R-:W-:Y:S05]  /*2de0*/  BSYNC B1 ;  /* 0x0000000000017941 */ /* 0x000fea0003800000 */
.L_x_65:
        /* <DEDUP_REMOVED lines=9> */
[----:B------:R-:W-:Y:S01]  /*2e80*/  ISETP.LT.OR P3, PT, R63, 0x9, !P3 ;  /* 0x000000093f00780c */ /* 0x000fe20005f61670 */
[----:B------:R-:W-:-:S12]  /*2e90*/  @P2 BRA `(.L_x_68) ;  /* 0x00000000000c2947 */ /* 0x000fd80003800000 */
[----:B------:R-:W1:Y:S02]  /*2ea0*/  LDG.E.U8 R58, desc[UR38][R14.64+0x20] ;  /* 0x000020260e3a7981 */ /* 0x000e64000c1e1100 */
[----:B-1----:R-:W-:-:S05]  /*2eb0*/  PRMT R3, R58, 0x8880, RZ ;  /* 0x000088803a037816 */ /* 0x002fca00000000ff */
[----:B------:R-:W-:-:S07]  /*2ec0*/  IMAD R12, R3, R50, RZ ;  /* 0x00000032030c7224 */ /* 0x000fce00078e02ff */
.L_x_68:
[----:B------:R-:W-:Y:S05]  /*2ed0*/  BSYNC B1 ;  /* 0x0000000000017941 */ /* 0x000fea0003800000 */
.L_x_67:
[----:B-1----:R-:W-:Y:S01]  /*2ee0*/  @!P2 IMAD R3, R26, R19, R12 ;  /* 0x000000131a03a224 */ /* 0x002fe200078e020c */
[----:B------:R-:W-:Y:S04]  /*2ef0*/  BSSY B1, `(.L_x_69) ;  /* 0x0000006000017945 */ /* 0x000fe80003800000 */
[----:B------:R1:W-:Y:S01]  /*2f00*/  @!P2 STG.E.U8 desc[UR38][R4.64+0x20], R3 ;  /* 0x000020030400a986 */ /* 0x0003e2000c101126 */
[----:B------:R-:W-:Y:S05]  /*2f10*/  @P0 BRA `(.L_x_70) ;  /* 0x00000000000c0947 */ /* 0x000fea0003800000 */
[----:B------:R-:W1:Y:S02]  /*2f20*/  LDG.E.U8 R58, desc[UR38][R14.64+0x21] ;  /* 0x000021260e3a7981 */ /* 0x000e64000c1e1100 */
[----:B-1----:R-:W-:-:S05]  /*2f30*/  PRMT R3, R58, 0x8880, RZ ;  /* 0x000088803a037816 */ /* 0x002fca00000000ff */
[----:B------:R-:W-:-:S07]  /*2f40*/  IMAD R12, R3, R50, RZ ;  /* 0x00000032030c7224 */ /* 0x000fce00078e02ff */
.L_x_70:
[----:B------:R-:W-:Y:S05]  /*2f50*/  BSYNC B1 ;  /* 0x0000000000017941 */ /* 0x000fea0003800000 */
.L_x_69:
[----:B------:R-:W-:Y:S01]  /*2f60*/  @!P0 IMAD R27, R27, R19, R12 ;  /* 0x000000131b1b8224 */ /* 0x000fe200078e020c */
[----:B------:R-:W-:Y:S04]  /*2f70*/  BSSY B1, `(.L_x_71) ;  /* 0x0000006000017945 */ /* 0x000fe80003800000 */
[----:B------:R0:W-:Y:S01]  /*2f80*/  @!P0 STG.E.U8 desc[UR38][R4.64+0x21], R27 ;  /* 0x0000211b04008986 */ /* 0x0001e2000c101126 */
[----:B------:R-:W-:Y:S05]  /*2f90*/  @P5 BRA `(.L_x_72) ;  /* 0x00000000000c5947 */ /* 0x000fea0003800000 */
[----:B------:R-:W1:Y:S02]  /*2fa0*/  LDG.E.U8 R58, desc[UR38][R20.64+0x28] ;  /* 0x00002826143a7981 */ /* 0x000e64000c1e1100 */
[----:B-1----:R-:W-:-:S05]  /*2fb0*/  PRMT R3, R58, 0x8880, RZ ;  /* 0x000088803a037816 */ /* 0x002fca00000000ff */
[----:B------:R-:W-:-:S07]  /*2fc0*/  IMAD R12, R3, R50, RZ ;  /* 0x00000032030c7224 */ /* 0x000fce00078e02ff */
.L_x_72:
[----:B------:R-:W-:Y:S05]  /*2fd0*/  BSYNC B1 ;  /* 0x0000000000017941 */ /* 0x000fea0003800000 */
.L_x_71:
[----:B-1----:R-:W-:Y:S01]  /*2fe0*/  @!P5 IMAD R3, R28, R19, R12 ;  /* 0x000000131c03d224 */ /* 0x002fe200078e020c */
[----:B------:R-:W-:Y:S04]  /*2ff0*/  BSSY B1, `(.L_x_73) ;  /* 0x0000006000017945 */ /* 0x000fe80003800000 */
[----:B------:R1:W-:Y:S01]  /*3000*/  @!P5 STG.E.U8 desc[UR38][R6.64+0x28], R3 ;  /* 0x000028030600d986 */ /* 0x0003e2000c101126 */
[----:B------:R-:W-:Y:S05]  /*3010*/  @P4 BRA `(.L_x_74) ;  /* 0x00000000000c4947 */ /* 0x000fea0003800000 */
[----:B------:R-:W1:Y:S02]  /*3020*/  LDG.E.U8 R58, desc[UR38][R20.64+0x29] ;  /* 0x00002926143a7981 */ /* 0x000e64000c1e1100 */
[----:B-1----:R-:W-:-:S05]  /*3030*/  PRMT R3, R58, 0x8880, RZ ;  /* 0x000088803a037816 */ /* 0x002fca00000000ff */
[----:B------:R-:W-:-:S07]  /*3040*/  IMAD R12, R3, R50, RZ ;  /* 0x00000032030c7224 */ /* 0x000fce00078e02ff */
.L_x_74:
[----:B------:R-:W-:Y:S05]  /*3050*/  BSYNC B1 ;  /* 0x0000000000017941 */ /* 0x000fea0003800000 */
.L_x_73:
[----:B------:R-:W-:Y:S01]  /*3060*/  @!P4 IMAD R29, R29, R19, R12 ;  /* 0x000000131d1dc224 */ /* 0x000fe200078e020c */
[----:B------:R-:W-:Y:S04]  /*3070*/  BSSY B1, `(.L_x_75) ;  /* 0x0000006000017945 */ /* 0x000fe80003800000 */
[----:B------:R0:W-:Y:S01]  /*3080*/  @!P4 STG.E.U8 desc[UR38][R6.64+0x29], R29 ;  /* 0x0000291d0600c986 */ /* 0x0001e2000c101126 */
[----:B------:R-:W-:Y:S05]  /*3090*/  @P3 BRA `(.L_x_76) ;  /* 0x00000000000c3947 */ /* 0x000fea0003800000 */
[----:B------:R-:W1:Y:S02]  /*30a0*/  LDG.E.U8 R58, desc[UR38][R14.64+0x28] ;  /* 0x000028260e3a7981 */ /* 0x000e64000c1e1100 */
[----:B-1----:R-:W-:-:S05]  /*30b0*/  PRMT R3, R58, 0x8880, RZ ;  /* 0x000088803a037816 */ /* 0x002fca00000000ff */
[----:B------:R-:W-:-:S07]  /*30c0*/  IMAD R12, R3, R50, RZ ;  /* 0x00000032030c7224 */ /* 0x000fce00078e02ff */
.L_x_76:
[----:B------:R-:W-:Y:S05]  /*30d0*/  BSYNC B1 ;  /* 0x0000000000017941 */ /* 0x000fea0003800000 */
.L_x_75:
[----:B-1----:R-:W-:Y:S01]  /*30e0*/  @!P3 IMAD R3, R30, R19, R12 ;  /* 0x000000131e03b224 */ /* 0x002fe200078e020c */
[----:B------:R-:W-:Y:S01]  /*30f0*/  ISETP.LT.OR P1, PT, R63, 0x9, !P1 ;  /* 0x000000093f00780c */ /* 0x000fe20004f21670 */
[----:B------:R-:W-:Y:S03]  /*3100*/  BSSY B1, `(.L_x_77) ;  /* 0x0000006000017945 */ /* 0x000fe60003800000 */
[----:B------:R1:W-:Y:S09]  /*3110*/  @!P3 STG.E.U8 desc[UR38][R4.64+0x28], R3 ;  /* 0x000028030400b986 */ /* 0x0003f2000c101126 */
[----:B------:R-:W-:Y:S05]  /*3120*/  @P1 BRA `(.L_x_78) ;  /* 0x00000000000c1947 */ /* 0x000fea0003800000 */
[----:B------:R-:W1:Y:S02]  /*3130*/  LDG.E.U8 R58, desc[UR38][R14.64+0x29] ;  /* 0x000029260e3a7981 */ /* 0x000e64000c1e1100 */
[----:B-1----:R-:W-:-:S05]  /*3140*/  PRMT R3, R58, 0x8880, RZ ;  /* 0x000088803a037816 */ /* 0x002fca00000000ff */
[----:B------:R-:W-:-:S07]  /*3150*/  IMAD R12, R3, R50, RZ ;  /* 0x00000032030c7224 */ /* 0x000fce00078e02ff */
.L_x_78:
[----:B------:R-:W-:Y:S05]  /*3160*/  BSYNC B1 ;  /* 0x0000000000017941 */ /* 0x000fea0003800000 */
.L_x_77:
[----:B------:R-:W-:Y:S01]  /*3170*/  IMAD R31, R31, R19, R12 ;  /* 0x000000131f1f7224 */ /* 0x000fe200078e020c */
[----:B------:R-:W-:Y:S06]  /*3180*/  @P1 BRA `(.L_x_79) ;  /* 0x0000000400581947 */ /* 0x000fec0003800000 */
[----:B------:R0:W-:Y:S01]  /*3190*/  STG.E.U8 desc[UR38][R4.64+0x29], R31 ;  /* 0x0000291f04007986 */ /* 0x0001e2000c101126 */
[----:B------:R-:W-:Y:S05]  /*31a0*/  BRA `(.L_x_79) ;  /* 0x0000000400507947 */ /* 0x000fea0003800000 */
.L_x_30:
[C---:B------:R-:W-:Y:S02]  /*31b0*/  ISETP.GE.AND P1, PT, R60.reuse, 0x1, PT ;  /* 0x000000013c00780c */ /* 0x040fe40003f26270 */
[----:B------:R-:W-:Y:S02]  /*31c0*/  ISETP.GE.AND P2, PT, R60, 0x2, PT ;  /* 0x000000023c00780c */ /* 0x000fe40003f46270 */
[C---:B------:R-:W-:Y:S02]  /*31d0*/  ISETP.LT.OR P4, PT, R63.reuse, 0x1, !P1 ;  /* 0x000000013f00780c */ /* 0x040fe40004f81670 */
[C---:B------:R-:W-:Y:S02]  /*31e0*/  ISETP.LT.OR P5, PT, R63.reuse, 0x1, !P2 ;  /* 0x000000013f00780c */ /* 0x040fe400057a1670 */
[C---:B------:R-:W-:Y:S02]  /*31f0*/  ISETP.LT.OR P1, PT, R63.reuse, 0x9, !P1 ;  /* 0x000000093f00780c */ /* 0x040fe40004f21670 */
[----:B------:R-:W-:-:S02]  /*3200*/  ISETP.LT.OR P2, PT, R63, 0x9, !P2 ;  /* 0x000000093f00780c */ /* 0x000fc40005741670 */
[C---:B------:R-:W-:Y:S02]  /*3210*/  ISETP.GE.AND P3, PT, R60.reuse, 0x9, PT ;  /* 0x000000093c00780c */ /* 0x040fe40003f66270 */
[----:B------:R-:W-:-:S03]  /*3220*/  ISETP.GE.AND P0, PT, R60, 0xa, PT ;  /* 0x0000000a3c00780c */ /* 0x000fc60003f06270 */
[-C--:B------:R-:W-:Y:S02]  /*3230*/  @!P4 IMAD R3, R40, R19.reuse, RZ ;  /* 0x000000132803c224 */ /* 0x080fe400078e02ff */
[-C--:B------:R-:W-:Y:S02]  /*3240*/  @!P5 IMAD R41, R41, R19.reuse, RZ ;  /* 0x000000132929d224 */ /* 0x080fe400078e02ff */
[-C--:B------:R-:W-:Y:S01]  /*3250*/  @!P1 IMAD R9, R42, R19.reuse, RZ ;  /* 0x000000132a099224 */ /* 0x080fe200078e02ff */
[----:B------:R0:W-:Y:S01]  /*3260*/  @!P4 STG.E.U8 desc[UR38][R6.64], R3 ;  /* 0x000000030600c986 */ /* 0x0001e2000c101126 */
[----:B------:R-:W-:Y:S01]  /*3270*/  ISETP.LT.OR P4, PT, R63, 0x1, !P3 ;  /* 0x000000013f00780c */ /* 0x000fe20005f81670 */
[----:B------:R-:W-:Y:S02]  /*3280*/  @!P2 IMAD R43, R43, R19, RZ ;  /* 0x000000132b2ba224 */ /* 0x000fe400078e02ff */
[----:B------:R-:W-:Y:S01]  /*3290*/  @!P5 STG.E.U8 desc[UR38][R6.64+0x1], R41 ;  /* 0x000001290600d986 */ /* 0x000fe2000c101126 */
[----:B------:R-:W-:-:S02]  /*32a0*/  ISETP.LT.OR P5, PT, R63, 0x1, !P0 ;  /* 0x000000013f00780c */ /* 0x000fc400047a1670 */
[C---:B------:R-:W-:Y:S01]  /*32b0*/  ISETP.LT.OR P0, PT, R63.reuse, 0x9, !P0 ;  /* 0x000000093f00780c */ /* 0x040fe20004701670 */
[----:B------:R1:W-:Y:S01]  /*32c0*/  @!P1 STG.E.U8 desc[UR38][R4.64], R9 ;  /* 0x0000000904009986 */ /* 0x0003e2000c101126 */
[----:B------:R-:W-:Y:S02]  /*32d0*/  ISETP.LT.OR P1, PT, R63, 0x9, !P3 ;  /* 0x000000093f00780c */ /* 0x000fe40005f21670 */
[C---:B------:R-:W-:Y:S01]  /*32e0*/  ISETP.GE.AND P3, PT, R60.reuse, 0x11, PT ;  /* 0x000000113c00780c */ /* 0x040fe20003f66270 */
[----:B------:R-:W-:Y:S01]  /*32f0*/  @!P2 STG.E.U8 desc[UR38][R4.64+0x1], R43 ;  /* 0x0000012b0400a986 */ /* 0x000fe2000c101126 */
[----:B------:R-:W-:Y:S01]  /*3300*/  ISETP.GE.AND P2, PT, R60, 0x12, PT ;  /* 0x000000123c00780c */ /* 0x000fe20003f46270 */
[----:B------:R-:W-:-:S04]  /*3310*/  @!P4 IMAD R11, R44, R19, RZ ;  /* 0x000000132c0bc224 */ /* 0x000fc800078e02ff */
[-C--:B------:R-:W-:Y:S01]  /*3320*/  @!P5 IMAD R45, R45, R19.reuse, RZ ;  /* 0x000000132d2dd224 */ /* 0x080fe200078e02ff */
[----:B------:R-:W-:Y:S01]  /*3330*/  @!P4 STG.E.U8 desc[UR38][R6.64+0x8], R11 ;  /* 0x0000080b0600c986 */ /* 0x000fe2000c101126 */
[----:B------:R-:W-:Y:S01]  /*3340*/  ISETP.LT.OR P4, PT, R63, 0x1, !P3 ;  /* 0x000000013f00780c */ /* 0x000fe20005f81670 */
[-C--:B------:R-:W-:Y:S02]  /*3350*/  @!P0 IMAD R47, R47, R19.reuse, RZ ;  /* 0x000000132f2f8224 */ /* 0x080fe400078e02ff */
[----:B------:R-:W-:Y:S01]  /*3360*/  @!P5 STG.E.U8 desc[UR38][R6.64+0x9], R45 ;  /* 0x0000092d0600d986 */ /* 0x000fe2000c101126 */
[C---:B------:R-:W-:Y:S01]  /*3370*/  ISETP.LT.OR P5, PT, R63.reuse, 0x1, !P2 ;  /* 0x000000013f00780c */ /* 0x040fe200057a1670 */
[----:B0-----:R-:W-:Y:S01]  /*3380*/  @!P1 IMAD R3, R46, R19, RZ ;  /* 0x000000132e039224 */ /* 0x001fe200078e02ff */
[----:B------:R-:W-:Y:S01]  /*3390*/  ISETP.LT.OR P2, PT, R63, 0x9, !P2 ;  /* 0x000000093f00780c */ /* 0x000fe20005741670 */
[----:B------:R-:W-:Y:S01]  /*33a0*/  @!P0 STG.E.U8 desc[UR38][R4.64+0x9], R47 ;  /* 0x0000092f04008986 */ /* 0x000fe2000c101126 */
[----:B------:R-:W-:-:S03]  /*33b0*/  ISETP.GE.AND P0, PT, R60, 0x1a, PT ;  /* 0x0000001a3c00780c */ /* 0x000fc60003f06270 */
[----:B------:R0:W-:Y:S01]  /*33c0*/  @!P1 STG.E.U8 desc[UR38][R4.64+0x8], R3 ;  /* 0x0000080304009986 */ /* 0x0001e2000c101126 */
[----:B------:R-:W-:Y:S01]  /*33d0*/  ISETP.LT.OR P1, PT, R63, 0x9, !P3 ;  /* 0x000000093f00780c */ /* 0x000fe20005f21670 */
[----:B-1----:R-:W-:Y:S01]  /*33e0*/  @!P4 IMAD R9, R32, R19, RZ ;  /* 0x000000132009c224 */ /* 0x002fe200078e02ff */
[----:B------:R-:W-:-:S03]  /*33f0*/  ISETP.GE.AND P3, PT, R60, 0x19, PT ;  /* 0x000000193c00780c */ /* 0x000fc60003f66270 */
[-C--:B------:R-:W-:Y:S01]  /*3400*/  @!P5 IMAD R33, R33, R19.reuse, RZ ;  /* 0x000000132121d224 */ /* 0x080fe200078e02ff */
[----:B------:R-:W-:Y:S01]  /*3410*/  @!P4 STG.E.U8 desc[UR38][R6.64+0x10], R9 ;  /* 0x000010090600c986 */ /* 0x000fe2000c101126 */
[----:B------:R-:W-:Y:S01]  /*3420*/  ISETP.LT.OR P4, PT, R63, 0x1, !P3 ;  /* 0x000000013f00780c */ /* 0x000fe20005f81670 */
[-C--:B------:R-:W-:Y:S01]  /*3430*/  @!P2 IMAD R35, R35, R19.reuse, RZ ;  /* 0x000000132323a224 */ /* 0x080fe200078e02ff */
[C---:B------:R-:W-:Y:S01]  /*3440*/  ISETP.LT.OR P3, PT, R63.reuse, 0x9, !P3 ;  /* 0x000000093f00780c */ /* 0x040fe20005f61670 */
[----:B------:R-:W-:Y:S01]  /*3450*/  @!P5 STG.E.U8 desc[UR38][R6.64+0x11], R33 ;  /* 0x000011210600d986 */ /* 0x000fe2000c101126 */
[----:B------:R-:W-:Y:S02]  /*3460*/  ISETP.LT.OR P5, PT, R63, 0x1, !P0 ;  /* 0x000000013f00780c */ /* 0x000fe400047a1670 */
[----:B0-----:R-:W-:Y:S01]  /*3470*/  @!P1 IMAD R3, R34, R19, RZ ;  /* 0x0000001322039224 */ /* 0x001fe200078e02ff */
[----:B------:R-:W-:Y:S01]  /*3480*/  @!P2 STG.E.U8 desc[UR38][R4.64+0x11], R35 ;  /* 0x000011230400a986 */ /* 0x000fe2000c101126 */
[----:B------:R-:W-:-:S02]  /*3490*/  ISETP.GE.AND P2, PT, R60, 0x21, PT ;  /* 0x000000213c00780c */ /* 0x000fc40003f46270 */
[----:B------:R-:W-:Y:S01]  /*34a0*/  ISETP.LT.OR P0, PT, R63, 0x9, !P0 ;  /* 0x000000093f00780c */ /* 0x000fe20004701670 */
[----:B------:R0:W-:Y:S01]  /*34b0*/  @!P1 STG.E.U8 desc[UR38][R4.64+0x10], R3 ;  /* 0x0000100304009986 */ /* 0x0001e2000c101126 */
[----:B------:R-:W-:Y:S01]  /*34c0*/  ISETP.GE.AND P1, PT, R60, 0x22, PT ;  /* 0x000000223c00780c */ /* 0x000fe20003f26270 */
[----:B------:R-:W-:-:S04]  /*34d0*/  @!P4 IMAD R11, R36, R19, RZ ;  /* 0x00000013240bc224 */ /* 0x000fc800078e02ff */
[-C--:B------:R-:W-:Y:S01]  /*34e0*/  @!P5 IMAD R37, R37, R19.reuse, RZ ;  /* 0x000000132525d224 */ /* 0x080fe200078e02ff */
[----:B------:R-:W-:Y:S01]  /*34f0*/  @!P4 STG.E.U8 desc[UR38][R6.64+0x18], R11 ;  /* 0x0000180b0600c986 */ /* 0x000fe2000c101126 */
[C---:B------:R-:W-:Y:S02]  /*3500*/  ISETP.LT.OR P4, PT, R63.reuse, 0x1, !P2 ;  /* 0x000000013f00780c */ /* 0x040fe40005781670 */
[C---:B------:R-:W-:Y:S01]  /*3510*/  ISETP.LT.OR P2, PT, R63.reuse, 0x9, !P2 ;  /* 0x000000093f00780c */ /* 0x040fe20005741670 */
[----:B------:R-:W-:Y:S01]  /*3520*/  @!P5 STG.E.U8 desc[UR38][R6.64+0x19], R37 ;  /* 0x000019250600d986 */ /* 0x000fe2000c101126 */
[C---:B------:R-:W-:Y:S01]  /*3530*/  ISETP.LT.OR P5, PT, R63.reuse, 0x1, !P1 ;  /* 0x000000013f00780c */ /* 0x040fe20004fa1670 */
[-C--:B0-----:R-:W-:Y:S01]  /*3540*/  @!P3 IMAD R3, R38, R19.reuse, RZ ;  /* 0x000000132603b224 */ /* 0x081fe200078e02ff */
[----:B------:R-:W-:Y:S01]  /*3550*/  ISETP.LT.OR P1, PT, R63, 0x9, !P1 ;  /* 0x000000093f00780c */ /* 0x000fe20004f21670 */
[----:B------:R-:W-:-:S03]  /*3560*/  @!P0 IMAD R39, R39, R19, RZ ;  /* 0x0000001327278224 */ /* 0x000fc600078e02ff */
[----:B------:R0:W-:Y:S01]  /*3570*/  @!P3 STG.E.U8 desc[UR38][R4.64+0x18], R3 ;  /* 0x000018030400b986 */ /* 0x0001e2000c101126 */
[----:B------:R-:W-:Y:S02]  /*3580*/  ISETP.GE.AND P3, PT, R60, 0x2a, PT ;  /* 0x0000002a3c00780c */ /* 0x000fe40003f66270 */
[-C--:B------:R-:W-:Y:S01]  /*3590*/  @!P4 IMAD R9, R24, R19.reuse, RZ ;  /* 0x000000131809c224 */ /* 0x080fe200078e02ff */
[----:B------:R-:W-:Y:S01]  /*35a0*/  @!P0 STG.E.U8 desc[UR38][R4.64+0x19], R39 ;  /* 0x0000192704008986 */ /* 0x000fe2000c101126 */
[----:B------:R-:W-:Y:S02]  /*35b0*/  ISETP.GE.AND P0, PT, R60, 0x29, PT ;  /* 0x000000293c00780c */ /* 0x000fe40003f06270 */
[-C--:B------:R-:W-:Y:S01]  /*35c0*/  @!P5 IMAD R25, R25, R19.reuse, RZ ;  /* 0x000000131919d224 */ /* 0x080fe200078e02ff */
[----:B------:R1:W-:Y:S01]  /*35d0*/  @!P4 STG.E.U8 desc[UR38][R6.64+0x20], R9 ;  /* 0x000020090600c986 */ /* 0x0003e2000c101126 */
[----:B------:R-:W-:Y:S01]  /*35e0*/  ISETP.LT.OR P4, PT, R63, 0x1, !P0 ;  /* 0x000000013f00780c */ /* 0x000fe20004781670 */
[-C--:B------:R-:W-:Y:S01]  /*35f0*/  @!P1 IMAD R27, R27, R19.reuse, RZ ;  /* 0x000000131b1b9224 */ /* 0x080fe200078e02ff */
[C---:B------:R-:W-:Y:S01]  /*3600*/  ISETP.LT.OR P0, PT, R63.reuse, 0x9, !P0 ;  /* 0x000000093f00780c */ /* 0x040fe20004701670 */
[----:B------:R2:W-:Y:S01]  /*3610*/  @!P5 STG.E.U8 desc[UR38][R6.64+0x21], R25 ;  /* 0x000021190600d986 */ /* 0x0005e2000c101126 */
[C---:B------:R-:W-:Y:S01]  /*3620*/  ISETP.LT.OR P5, PT, R63.reuse, 0x1, !P3 ;  /* 0x000000013f00780c */ /* 0x040fe20005fa1670 */
[-C--:B0-----:R-:W-:Y:S01]  /*3630*/  @!P2 IMAD R3, R26, R19.reuse, RZ ;  /* 0x000000131a03a224 */ /* 0x081fe200078e02ff */
[----:B------:R-:W-:Y:S01]  /*3640*/  ISETP.LT.OR P3, PT, R63, 0x9, !P3 ;  /* 0x000000093f00780c */ /* 0x000fe20005f61670 */
[----:B------:R2:W-:Y:S04]  /*3650*/  @!P1 STG.E.U8 desc[UR38][R4.64+0x21], R27 ;  /* 0x0000211b04009986 */ /* 0x0005e8000c101126 */
[----:B------:R2:W-:Y:S02]  /*3660*/  @!P2 STG.E.U8 desc[UR38][R4.64+0x20], R3 ;  /* 0x000020030400a986 */ /* 0x0005e4000c101126 */
[----:B------:R-:W-:-:S02]  /*3670*/  @!P4 IMAD R11, R28, R19, RZ ;  /* 0x000000131c0bc224 */ /* 0x000fc400078e02ff */
[-C--:B-1----:R-:W-:Y:S02]  /*3680*/  @!P0 IMAD R9, R30, R19.reuse, RZ ;  /* 0x000000131e098224 */ /* 0x082fe400078e02ff */
[-C--:B------:R-:W-:Y:S01]  /*3690*/  @!P5 IMAD R29, R29, R19.reuse, RZ ;  /* 0x000000131d1dd224 */ /* 0x080fe200078e02ff */
[----:B------:R2:W-:Y:S01]  /*36a0*/  @!P4 STG.E.U8 desc[UR38][R6.64+0x28], R11 ;  /* 0x0000280b0600c986 */ /* 0x0005e2000c101126 */
[----:B------:R-:W-:-:S03]  /*36b0*/  @!P3 IMAD R31, R31, R19, RZ ;  /* 0x000000131f1fb224 */ /* 0x000fc600078e02ff */
[----:B------:R2:W-:Y:S04]  /*36c0*/  @!P5 STG.E.U8 desc[UR38][R6.64+0x29], R29 ;  /* 0x0000291d0600d986 */ /* 0x0005e8000c101126 */
[----:B------:R2:W-:Y:S04]  /*36d0*/  @!P0 STG.E.U8 desc[UR38][R4.64+0x28], R9 ;  /* 0x0000280904008986 */ /* 0x0005e8000c101126 */
[----:B------:R2:W-:Y:S02]  /*36e0*/  @!P3 STG.E.U8 desc[UR38][R4.64+0x29], R31 ;  /* 0x0000291f0400b986 */ /* 0x0005e4000c101126 */
.L_x_79:
[----:B------:R-:W-:Y:S05]  /*36f0*/  BSYNC B0 ;  /* 0x0000000000007941 */ /* 0x000fea0003800000 */
.L_x_29:
[----:B------:R-:W-:Y:S01]  /*3700*/  IADD3 R16, P0, R16, UR36, RZ ;  /* 0x0000002410107c10 */ /* 0x000fe2000ff1e0ff */
[----:B------:R-:W-:Y:S01]  /*3710*/  ULDC.64 UR4, c[0x0][0x650] ;  /* 0x0001940000047ab9 */ /* 0x000fe20000000a00 */
[----:B-12---:R-:W-:Y:S01]  /*3720*/  PRMT R3, RZ, 0x7610, R3 ;  /* 0x00007610ff037816 */ /* 0x006fe20000000003 */
[----:B------:R-:W-:Y:S01]  /*3730*/  IMAD.MOV.U32 R60, RZ, RZ, -0x1 ;  /* 0xffffffffff3c7424 */ /* 0x000fe200078e00ff */
[----:B------:R-:W-:Y:S01]  /*3740*/  IADD3.X R17, R17, UR42, RZ, P0, !PT ;  /* 0x0000002a11117c10 */ /* 0x000fe200087fe4ff */
[----:B------:R-:W-:Y:S01]  /*3750*/  IMAD.MOV.U32 R61, RZ, RZ, -0x1 ;  /* 0xffffffffff3d7424 */ /* 0x000fe200078e00ff */
[----:B------:R-:W-:-:S04]  /*3760*/  ISETP.GE.U32.AND P0, PT, R16, UR4, PT ;  /* 0x0000000410007c0c */ /* 0x000fc8000bf06070 */
[----:B------:R-:W-:-:S13]  /*3770*/  ISETP.GE.U32.AND.EX P0, PT, R17, UR5, PT, P0 ;  /* 0x0000000511007c0c */ /* 0x000fda000bf06100 */
[----:B------:R-:W-:Y:S05]  /*3780*/  @P0 BRA `(.L_x_80) ;  /* 0x00000004004c0947 */ /* 0x000fea0003800000 */
[----:B------:R-:W1:Y:S01]  /*3790*/  LDC.64 R10, c[0x0][0x628] ;  /* 0x00018a00ff0a7b82 */ /* 0x000e620000000a00 */
[----:B------:R-:W2:Y:S01]  /*37a0*/  S2R R12, SR_CTAID.X ;  /* 0x00000000000c7919 */ /* 0x000ea20000002500 */
[----:B------:R-:W-:Y:S02]  /*37b0*/  IMAD.MOV.U32 R8, RZ, RZ, R16 ;  /* 0x000000ffff087224 */ /* 0x000fe400078e0010 */
[----:B------:R-:W-:Y:S01]  /*37c0*/  IMAD.MOV.U32 R9, RZ, RZ, R17 ;  /* 0x000000ffff097224 */ /* 0x000fe200078e0011 */
[----:B0-----:R-:W0:Y:S03]  /*37d0*/  S2R R20, SR_CTAID.Y ;  /* 0x0000000000147919 */ /* 0x001e260000002600 */
[----:B------:R-:W0:Y:S08]  /*37e0*/  LDC R0, c[0x0][0x630] ;  /* 0x00018c00ff007b82 */ /* 0x000e300000000800 */
[----:B------:R-:W0:Y:S01]  /*37f0*/  LDC.64 R14, c[0x0][0x620] ;  /* 0x00018800ff0e7b82 */ /* 0x000e220000000a00 */
[----:B-1----:R-:W-:-:S04]  /*3800*/  ISETP.NE.U32.AND P0, PT, R10, RZ, PT ;  /* 0x000000ff0a00720c */ /* 0x002fc80003f05070 */
[----:B------:R-:W-:-:S13]  /*3810*/  ISETP.NE.AND.EX P0, PT, R11, RZ, PT, P0 ;  /* 0x000000ff0b00720c */ /* 0x000fda0003f05300 */
[----:B0-2---:R-:W-:Y:S05]  /*3820*/  @!P0 BRA `(.L_x_81) ;  /* 0x0000000000288947 */ /* 0x005fea0003800000 */
[----:B------:R-:W0:Y:S02]  /*3830*/  LDC R3, c[0x0][0x634] ;  /* 0x00018d00ff037b82 */ /* 0x000e240000000800 */
[----:B0-----:R-:W-:-:S05]  /*3840*/  IADD3 R3, P0, R16, R3, RZ ;  /* 0x0000000310037210 */ /* 0x001fca0007f1e0ff */
[----:B------:R-:W-:-:S04]  /*3850*/  IMAD.X R13, RZ, RZ, R17, P0 ;  /* 0x000000ffff0d7224 */ /* 0x000fc800000e0611 */
[----:B---3--:R-:W-:-:S04]  /*3860*/  IMAD.WIDE.U32 R4, R13, R10, RZ ;  /* 0x0000000a0d047225 */ /* 0x008fc800078e00ff */
[----:B----4-:R-:W-:-:S04]  /*3870*/  IMAD.WIDE.U32 R6, P0, R3, R11, R4 ;  /* 0x0000000b03067225 */ /* 0x010fc80007800004 */
[----:B------:R-:W-:-:S04]  /*3880*/  IMAD.WIDE.U32 R4, R3, R10, RZ ;  /* 0x0000000a03047225 */ /* 0x000fc800078e00ff */
[----:B------:R-:W-:Y:S01]  /*3890*/  IMAD.X R9, RZ, RZ, RZ, P0 ;  /* 0x000000ffff097224 */ /* 0x000fe200000e06ff */
[----:B------:R-:W-:Y:S01]  /*38a0*/  IADD3 RZ, P0, R5, R6, RZ ;  /* 0x0000000605ff7210 */ /* 0x000fe20007f1e0ff */
[----:B------:R-:W-:-:S04]  /*38b0*/  IMAD.MOV.U32 R8, RZ, RZ, R7 ;  /* 0x000000ffff087224 */ /* 0x000fc800078e0007 */
[----:B------:R-:W-:-:S08]  /*38c0*/  IMAD.WIDE.U32.X R8, R13, R11, R8, P0 ;  /* 0x0000000b0d087225 */ /* 0x000fd000000e0408 */
.L_x_81:
[-CC-:B------:R-:W-:Y:S01]  /*38d0*/  SHF.R.U64 R61, R8, R0.reuse, R9.reuse ;  /* 0x00000000083d7219 */ /* 0x180fe20000001209 */
[----:B------:R-:W0:Y:S01]  /*38e0*/  LDC.64 R26, c[0x0][0x640] ;  /* 0x00019000ff1a7b82 */ /* 0x000e220000000a00 */
[----:B------:R-:W-:Y:S01]  /*38f0*/  SHF.R.U32.HI R0, RZ, R0, R9 ;  /* 0x00000000ff007219 */ /* 0x000fe20000011609 */
[----:B------:R-:W-:Y:S01]  /*3900*/  ULDC UR4, c[0x0][0x150] ;  /* 0x0000540000047ab9 */ /* 0x000fe20000000800 */
[----:B------:R-:W-:Y:S02]  /*3910*/  IADD3 R3, P0, RZ, -R61, RZ ;  /* 0x8000003dff037210 */ /* 0x000fe40007f1e0ff */
[----:B----4-:R-:W-:-:S03]  /*3920*/  I2FP.F32.U32 R7, R12 ;  /* 0x0000000c00077245 */ /* 0x010fc60000201000 */
[----:B------:R-:W1:Y:S01]  /*3930*/  LDC R6, c[0x0][0x618] ;  /* 0x00018600ff067b82 */ /* 0x000e620000000800 */
[----:B---3--:R-:W-:Y:S02]  /*3940*/  IMAD.X R5, RZ, RZ, ~R0, P0 ;  /* 0x000000ffff057224 */ /* 0x008fe400000e0e00 */
[----:B------:R-:W-:Y:S01]  /*3950*/  FMUL R7, R7, UR4 ;  /* 0x0000000407077c20 */ /* 0x000fe20008400000 */
[----:B------:R-:W-:Y:S01]  /*3960*/  ULDC UR4, c[0x0][0x154] ;  /* 0x0000550000047ab9 */ /* 0x000fe20000000800 */
[-C--:B------:R-:W-:Y:S02]  /*3970*/  IMAD R0, R5, R14.reuse, RZ ;  /* 0x0000000e05007224 */ /* 0x080fe400078e02ff */
[C---:B------:R-:W-:Y:S01]  /*3980*/  IMAD.WIDE.U32 R4, R3.reuse, R14, R16 ;  /* 0x0000000e03047225 */ /* 0x040fe200078e0010 */
[----:B------:R-:W2:Y:S01]  /*3990*/  LDC R8, c[0x0][0x608] ;  /* 0x00018200ff087b82 */ /* 0x000ea20000000800 */
[----:B------:R-:W3:Y:S02]  /*39a0*/  F2I.U32.TRUNC.NTZ R7, R7 ;  /* 0x0000000700077305 */ /* 0x000ee4000020f000 */
[----:B------:R-:W-:Y:S01]  /*39b0*/  IMAD R3, R3, R15, R0 ;  /* 0x0000000f03037224 */ /* 0x000fe200078e0200 */
[----:B------:R-:W-:-:S03]  /*39c0*/  I2FP.F32.U32 R0, R20 ;  /* 0x0000001400007245 */ /* 0x000fc60000201000 */
[----:B------:R-:W-:Y:S01]  /*39d0*/  IMAD.IADD R3, R5, 0x1, R3 ;  /* 0x0000000105037824 */ /* 0x000fe200078e0203 */
[----:B------:R-:W4:Y:S01]  /*39e0*/  LDC R11, c[0x0][0x658] ;  /* 0x00019600ff0b7b82 */ /* 0x000f220000000800 */
[----:B0-----:R-:W-:-:S04]  /*39f0*/  ISETP.NE.U32.AND P0, PT, R26, RZ, PT ;  /* 0x000000ff1a00720c */ /* 0x001fc80003f05070 */
[----:B------:R-:W-:-:S03]  /*3a00*/  ISETP.NE.AND.EX P0, PT, R27, RZ, PT, P0 ;  /* 0x000000ff1b00720c */ /* 0x000fc60003f05300 */
[----:B------:R-:W0:Y:S01]  /*3a10*/  LDC R9, c[0x0][0x144] ;  /* 0x00005100ff097b82 */ /* 0x000e220000000800 */
[-C--:B-1----:R-:W-:Y:S01]  /*3a20*/  SHF.R.U64 R10, R4, R6.reuse, R3 ;  /* 0x00000006040a7219 */ /* 0x082fe20000001203 */
[----:B---3--:R-:W-:Y:S01]  /*3a30*/  IMAD.MOV R7, RZ, RZ, -R7 ;  /* 0x000000ffff077224 */ /* 0x008fe200078e0a07 */
[----:B------:R-:W-:Y:S01]  /*3a40*/  SHF.R.U32.HI R3, RZ, R6, R3 ;  /* 0x00000006ff037219 */ /* 0x000fe20000011603 */
[----:B------:R-:W-:-:S04]  /*3a50*/  FMUL R6, R0, UR4 ;  /* 0x0000000400067c20 */ /* 0x000fc80008400000 */
[----:B------:R-:W1:Y:S01]  /*3a60*/  LDC R21, c[0x0][0x148] ;  /* 0x00005200ff157b82 */ /* 0x000e620000000800 */
[----:B------:R3:W0:Y:S01]  /*3a70*/  F2I.U32.TRUNC.NTZ R14, R6 ;  /* 0x00000006000e7305 */ /* 0x000622000020f000 */
[-CC-:B--2---:R-:W-:Y:S02]  /*3a80*/  SHF.R.U64 R13, R10, R8.reuse, R3.reuse ;  /* 0x000000080a0d7219 */ /* 0x184fe40000001203 */
[----:B------:R-:W-:-:S04]  /*3a90*/  SHF.R.U32.HI R0, RZ, R8, R3 ;  /* 0x00000008ff007219 */ /* 0x000fc80000011603 */
[----:B------:R-:W2:Y:S01]  /*3aa0*/  LDC R24, c[0x0][0x648] ;  /* 0x00019200ff187b82 */ /* 0x000ea20000000800 */
[-CC-:B----4-:R-:W-:Y:S02]  /*3ab0*/  SHF.R.U64 R15, R13, R11.reuse, R0.reuse ;  /* 0x0000000b0d0f7219 */ /* 0x190fe40000001200 */
[----:B------:R-:W-:-:S03]  /*3ac0*/  SHF.R.U32.HI R5, RZ, R11, R0 ;  /* 0x0000000bff057219 */ /* 0x000fc60000011600 */
[----:B------:R-:W-:Y:S02]  /*3ad0*/  IMAD.MOV.U32 R4, RZ, RZ, R15 ;  /* 0x000000ffff047224 */ /* 0x000fe400078e000f */
[----:B------:R-:W4:Y:S01]  /*3ae0*/  LDC R28, c[0x0][0x638] ;  /* 0x00018e00ff1c7b82 */ /* 0x000f220000000800 */
[----:B0-----:R-:W-:-:S07]  /*3af0*/  IMAD R25, R9, R7, R12 ;  /* 0x0000000709197224 */ /* 0x001fce00078e020c */
[----:B------:R-:W0:Y:S08]  /*3b00*/  LDC R29, c[0x0][0x610] ;  /* 0x00018400ff1d7b82 */ /* 0x000e300000000800 */
[----:B------:R-:W0:Y:S01]  /*3b10*/  LDC R30, c[0x0][0x600] ;  /* 0x00018000ff1e7b82 */ /* 0x000e220000000800 */
[----:B-123--:R-:W-:Y:S05]  /*3b20*/  @!P0 BRA `(.L_x_82) ;  /* 0x0000000000288947 */ /* 0x00efea0003800000 */
        /* <DEDUP_REMOVED lines=10> */
.L_x_82:
[----:B------:R-:W-:Y:S01]  /*3bd0*/  ISETP.NE.AND P0, PT, R2, 0x1, PT ;  /* 0x000000010200780c */ /* 0x000fe20003f05270 */
[----:B------:R-:W-:Y:S01]  /*3be0*/  IMAD.MOV R14, RZ, RZ, -R14 ;  /* 0x000000ffff0e7224 */ /* 0x000fe200078e0a0e */
[----:B------:R-:W-:Y:S02]  /*3bf0*/  SHF.R.U64 R0, R4, R24, R5 ;  /* 0x0000001804007219 */ /* 0x000fe40000001205 */
[----:B------:R-:W-:Y:S02]  /*3c00*/  LOP3.LUT R3, R13, R56, RZ, 0xc0, !PT ;  /* 0x000000380d037212 */ /* 0x000fe400078ec0ff */
[----:B------:R-:W-:Y:S01]  /*3c10*/  LOP3.LUT R10, R10, R55, RZ, 0xc0, !PT ;  /* 0x000000370a0a7212 */ /* 0x000fe200078ec0ff */
[----:B------:R-:W-:Y:S02]  /*3c20*/  IMAD.MOV R4, RZ, RZ, -R0 ;  /* 0x000000ffff047224 */ /* 0x000fe400078e0a00 */
[----:B------:R-:W-:Y:S02]  /*3c30*/  IMAD R0, R52, R0, R3 ;  /* 0x0000000034007224 */ /* 0x000fe400078e0203 */
[----:B----4-:R-:W-:-:S02]  /*3c40*/  IMAD R3, R4, R28, R15 ;  /* 0x0000001c04037224 */ /* 0x010fc400078e020f */
[----:B------:R-:W-:Y:S02]  /*3c50*/  @P0 IMAD R25, R21, R14, R20 ;  /* 0x0000000e15190224 */ /* 0x000fe400078e0214 */
[----:B0-----:R-:W-:Y:S02]  /*3c60*/  IMAD R5, R3, R30, R10 ;  /* 0x0000001e03057224 */ /* 0x001fe400078e020a */
[----:B------:R-:W-:Y:S02]  /*3c70*/  IMAD R0, R0, R29, R25 ;  /* 0x0000001d00007224 */ /* 0x000fe400078e0219 */
[----:B------:R-:W-:-:S03]  /*3c80*/  IMAD.MOV.U32 R4, RZ, RZ, 0x1 ;  /* 0x00000001ff047424 */ /* 0x000fc600078e00ff */
[----:B------:R-:W-:Y:S02]  /*3c90*/  SEL R60, R5, R0, !P0 ;  /* 0x00000000053c7207 */ /* 0x000fe40004000000 */
[----:B------:R-:W-:Y:S02]  /*3ca0*/  PRMT R3, R4, 0x7610, R3 ;  /* 0x0000761004037816 */ /* 0x000fe40000000003 */
[----:B------:R-:W-:-:S07]  /*3cb0*/  SEL R0, R0, R5, !P0 ;  /* 0x0000000500007207 */ /* 0x000fce0004000000 */
.L_x_80:
[----:B------:R-:W-:Y:S01]  /*3cc0*/  LOP3.LUT P0, RZ, R3, 0xff, RZ, 0xc0, !PT ;  /* 0x000000ff03ff7812 */ /* 0x000fe2000780c0ff */
[----:B------:R-:W-:Y:S01]  /*3cd0*/  UIMAD.WIDE.U32 UR4, UR41, -0x3831f383, URZ ;  /* 0xc7ce0c7d290478a5 */ /* 0x000fe2000f8e003f */
[----:B------:R-:W-:-:S03]  /*3ce0*/  IMAD.MOV.U32 R59, RZ, RZ, R0 ;  /* 0x000000ffff3b7224 */ /* 0x000fc600078e0000 */
[----:B------:R-:W-:-:S04]  /*3cf0*/  USHF.R.U32.HI UR4, URZ, 0x5, UR5 ;  /* 0x000000053f047899 */ /* 0x000fc80008011605 */
[----:B------:R-:W-:-:S04]  /*3d00*/  UIMAD UR41, UR4, -0x29, UR41 ;  /* 0xffffffd7042978a4 */ /* 0x000fc8000f8e0229 */
[----:B------:R-:W-:Y:S08]  /*3d10*/  @P0 BRA `(.L_x_83) ;  /* 0xffffffd800580947 */ /* 0x000ff0000383ffff */
[----:B------:R-:W-:Y:S05]  /*3d20*/  EXIT ;  /* 0x000000000000794d */ /* 0x000fea0003800000 */
.L_x_4:
        /* <DEDUP_REMOVED lines=26> */
.L_x_85:
[--C-:B------:R-:W-:Y:S01]  /*3ed0*/  SHF.R.U64 R14, R12, R20, R13.reuse ;  /* 0x000000140c0e7219 */ /* 0x100fe2000000120d */
[----:B------:R-:W0:Y:S01]  /*3ee0*/  LDC R24, c[0x0][0x618] ;  /* 0x00018600ff187b82 */ /* 0x000e220000000800 */
[----:B------:R-:W-:Y:S01]  /*3ef0*/  I2FP.F32.U32 R8, R6 ;  /* 0x0000000600087245 */ /* 0x000fe20000201000 */
[----:B------:R-:W-:Y:S01]  /*3f00*/  ULDC UR4, c[0x0][0x150] ;  /* 0x0000540000047ab9 */ /* 0x000fe20000000800 */
[----:B------:R-:W-:Y:S02]  /*3f10*/  SHF.R.U32.HI R7, RZ, R20, R13 ;  /* 0x00000014ff077219 */ /* 0x000fe4000001160d */
[----:B------:R-:W-:Y:S01]  /*3f20*/  IADD3 R11, P0, RZ, -R14, RZ ;  /* 0x8000000eff0b7210 */ /* 0x000fe20007f1e0ff */
[----:B------:R-:W-:Y:S01]  /*3f30*/  FMUL R13, R8, UR4 ;  /* 0x00000004080d7c20 */ /* 0x000fe20008400000 */
[----:B------:R-:W-:Y:S01]  /*3f40*/  ULDC UR4, c[0x0][0x154] ;  /* 0x0000550000047ab9 */ /* 0x000fe20000000800 */
[----:B------:R-:W1:Y:S02]  /*3f50*/  LDC.64 R26, c[0x0][0x640] ;  /* 0x00019000ff1a7b82 */ /* 0x000e640000000a00 */
[----:B------:R-:W-:-:S02]  /*3f60*/  IMAD.X R7, RZ, RZ, ~R7, P0 ;  /* 0x000000ffff077224 */ /* 0x000fc400000e0e07 */
[----:B------:R-:W2:Y:S01]  /*3f70*/  F2I.U32.TRUNC.NTZ R13, R13 ;  /* 0x0000000d000d7305 */ /* 0x000ea2000020f000 */
[----:B------:R-:W-:-:S03]  /*3f80*/  IMAD.WIDE.U32 R8, R11, R22, R16 ;  /* 0x000000160b087225 */ /* 0x000fc600078e0010 */
[----:B------:R-:W3:Y:S01]  /*3f90*/  LDC R15, c[0x0][0x144] ;  /* 0x00005100ff0f7b82 */ /* 0x000ee20000000800 */
[----:B------:R-:W-:-:S04]  /*3fa0*/  IMAD R10, R7, R22, RZ ;  /* 0x00000016070a7224 */ /* 0x000fc800078e02ff */
[----:B------:R-:W-:Y:S02]  /*3fb0*/  IMAD R7, R11, R23, R10 ;  /* 0x000000170b077224 */ /* 0x000fe400078e020a */
[----:B------:R-:W-:Y:S01]  /*3fc0*/  IMAD.MOV.U32 R10, RZ, RZ, -0x1 ;  /* 0xffffffffff0a7424 */ /* 0x000fe200078e00ff */
[----:B------:R-:W4:Y:S01]  /*3fd0*/  LDC R20, c[0x0][0x608] ;  /* 0x00018200ff147b82 */ /* 0x000f220000000800 */
[----:B------:R-:W-:Y:S01]  /*3fe0*/  IMAD.IADD R7, R9, 0x1, R7 ;  /* 0x0000000109077824 */ /* 0x000fe200078e0207 */
[----:B------:R-:W-:-:S04]  /*3ff0*/  I2FP.F32.U32 R9, R5 ;  /* 0x0000000500097245 */ /* 0x000fc80000201000 */
[-C--:B0-----:R-:W-:Y:S01]  /*4000*/  SHF.R.U64 R12, R8, R24.reuse, R7 ;  /* 0x00000018080c7219 */ /* 0x081fe20000001207 */
[----:B--2---:R-:W-:Y:S01]  /*4010*/  IMAD.MOV R8, RZ, RZ, -R13 ;  /* 0x000000ffff087224 */ /* 0x004fe200078e0a0d */
[----:B------:R-:W0:Y:S01]  /*4020*/  LDC R11, c[0x0][0x658] ;  /* 0x00019600ff0b7b82 */ /* 0x000e220000000800 */
[----:B-1----:R-:W-:Y:S01]  /*4030*/  ISETP.NE.U32.AND P0, PT, R26, RZ, PT ;  /* 0x000000ff1a00720c */ /* 0x002fe20003f05070 */
[----:B------:R-:W-:Y:S01]  /*4040*/  FMUL R9, R9, UR4 ;  /* 0x0000000409097c20 */ /* 0x000fe20008400000 */
[----:B------:R-:W-:Y:S02]  /*4050*/  SHF.R.U32.HI R7, RZ, R24, R7 ;  /* 0x00000018ff077219 */ /* 0x000fe40000011607 */
[----:B------:R-:W-:-:S03]  /*4060*/  ISETP.NE.AND.EX P0, PT, R27, RZ, PT, P0 ;  /* 0x000000ff1b00720c */ /* 0x000fc60003f05300 */
[----:B------:R-:W1:Y:S01]  /*4070*/  LDC R22, c[0x0][0x148] ;  /* 0x00005200ff167b82 */ /* 0x000e620000000800 */
[----:B---3--:R-:W-:Y:S02]  /*4080*/  IMAD R23, R15, R8, R6 ;  /* 0x000000080f177224 */ /* 0x008fe400078e0206 */
[----:B------:R-:W-:-:S05]  /*4090*/  IMAD.MOV.U32 R8, RZ, RZ, 0x1 ;  /* 0x00000001ff087424 */ /* 0x000fca00078e00ff */
[----:B------:R-:W2:Y:S01]  /*40a0*/  LDC R21, c[0x0][0x600] ;  /* 0x00018000ff157b82 */ /* 0x000ea20000000800 */
[-CC-:B----4-:R-:W-:Y:S02]  /*40b0*/  SHF.R.U64 R15, R12, R20.reuse, R7.reuse ;  /* 0x000000140c0f7219 */ /* 0x190fe40000001207 */
[----:B------:R-:W-:Y:S02]  /*40c0*/  SHF.R.U32.HI R6, RZ, R20, R7 ;  /* 0x00000014ff067219 */ /* 0x000fe40000011607 */
[----:B------:R3:W4:Y:S03]  /*40d0*/  F2I.U32.TRUNC.NTZ R20, R9 ;  /* 0x0000000900147305 */ /* 0x000726000020f000 */
[----:B------:R-:W1:Y:S01]  /*40e0*/  LDC R25, c[0x0][0x648] ;  /* 0x00019200ff197b82 */ /* 0x000e620000000800 */
[-C--:B0-----:R-:W-:Y:S02]  /*40f0*/  SHF.R.U64 R19, R15, R11.reuse, R6 ;  /* 0x0000000b0f137219 */ /* 0x081fe40000001206 */
[----:B------:R-:W-:-:S02]  /*4100*/  SHF.L.U32 R10, R10, R11, RZ ;  /* 0x0000000b0a0a7219 */ /* 0x000fc400000006ff */
[-C--:B------:R-:W-:Y:S01]  /*4110*/  SHF.R.U32.HI R7, RZ, R11.reuse, R6 ;  /* 0x0000000bff077219 */ /* 0x080fe20000011606 */
[----:B------:R-:W-:Y:S01]  /*4120*/  IMAD.MOV.U32 R6, RZ, RZ, R19 ;  /* 0x000000ffff067224 */ /* 0x000fe200078e0013 */
[----:B------:R-:W-:Y:S01]  /*4130*/  SHF.L.U32 R24, R8, R11, RZ ;  /* 0x0000000b08187219 */ /* 0x000fe200000006ff */
[----:B------:R-:W0:Y:S01]  /*4140*/  LDC R28, c[0x0][0x638] ;  /* 0x00018e00ff1c7b82 */ /* 0x000e220000000800 */
[----:B------:R-:W-:-:S07]  /*4150*/  LOP3.LUT R30, RZ, R10, RZ, 0x33, !PT ;  /* 0x0000000aff1e7212 */ /* 0x000fce00078e33ff */
[----:B------:R-:W0:Y:S01]  /*4160*/  LDC R29, c[0x0][0x610] ;  /* 0x00018400ff1d7b82 */ /* 0x000e220000000800 */
[----:B---34-:R-:W-:Y:S05]  /*4170*/  @!P0 BRA `(.L_x_86) ;  /* 0x0000000000288947 */ /* 0x018fea0003800000 */
[----:B------:R-:W3:Y:S02]  /*4180*/  LDC R6, c[0x0][0x64c] ;  /* 0x00019300ff067b82 */ /* 0x000ee40000000800 */
[----:B---3--:R-:W-:-:S05]  /*4190*/  IADD3 R11, P0, R19, R6, RZ ;  /* 0x00000006130b7210 */ /* 0x008fca0007f1e0ff */
        /* <DEDUP_REMOVED lines=8> */
.L_x_86:
[----:B------:R-:W-:Y:S01]  /*4220*/  ISETP.NE.AND P0, PT, R2, 0x1, PT ;  /* 0x000000010200780c */ /* 0x000fe20003f05270 */
[----:B--2---:R-:W-:Y:S01]  /*4230*/  VIADD R9, R21, 0xffffffff ;  /* 0xffffffff15097836 */ /* 0x004fe20000000000 */
[----:B-1----:R-:W-:Y:S01]  /*4240*/  SHF.R.U64 R7, R6, R25, R7 ;  /* 0x0000001906077219 */ /* 0x002fe20000001207 */
[----:B------:R-:W-:Y:S01]  /*4250*/  IMAD.MOV R20, RZ, RZ, -R20 ;  /* 0x000000ffff147224 */ /* 0x000fe200078e0a14 */
[----:B------:R-:W-:Y:S02]  /*4260*/  LOP3.LUT R6, R15, R30, RZ, 0xc0, !PT ;  /* 0x0000001e0f067212 */ /* 0x000fe400078ec0ff */
[----:B------:R-:W-:Y:S01]  /*4270*/  LOP3.LUT R12, R12, R9, RZ, 0xc0, !PT ;  /* 0x000000090c0c7212 */ /* 0x000fe200078ec0ff */
[----:B------:R-:W-:Y:S02]  /*4280*/  IMAD.MOV R8, RZ, RZ, -R7 ;  /* 0x000000ffff087224 */ /* 0x000fe400078e0a07 */
[----:B------:R-:W-:Y:S02]  /*4290*/  IMAD R6, R24, R7, R6 ;  /* 0x0000000718067224 */ /* 0x000fe400078e0206 */
[----:B------:R-:W-:-:S02]  /*42a0*/  IMAD.MOV.U32 R9, RZ, RZ, 0x1 ;  /* 0x00000001ff097424 */ /* 0x000fc400078e00ff */
[----:B------:R-:W-:Y:S02]  /*42b0*/  @P0 IMAD R23, R22, R20, R5 ;  /* 0x0000001416170224 */ /* 0x000fe400078e0205 */
[----:B0-----:R-:W-:Y:S02]  /*42c0*/  IMAD R5, R8, R28, R19 ;  /* 0x0000001c08057224 */ /* 0x001fe400078e0213 */
[----:B------:R-:W-:Y:S02]  /*42d0*/  IMAD R19, R6, R29, R23 ;  /* 0x0000001d06137224 */ /* 0x000fe400078e0217 */
[----:B------:R-:W-:Y:S02]  /*42e0*/  IMAD R6, R5, R21, R12 ;  /* 0x0000001505067224 */ /* 0x000fe400078e020c */
[----:B------:R-:W-:-:S03]  /*42f0*/  IMAD.MOV.U32 R8, RZ, RZ, R14 ;  /* 0x000000ffff087224 */ /* 0x000fc600078e000e */
[----:B------:R-:W-:Y:S02]  /*4300*/  SEL R20, R6, R19, !P0 ;  /* 0x0000001306147207 */ /* 0x000fe40004000000 */
[----:B------:R-:W-:-:S07]  /*4310*/  SEL R19, R19, R6, !P0 ;  /* 0x0000000613137207 */ /* 0x000fce0004000000 */
.L_x_84:
[----:B------:R-:W-:-:S08]  /*4320*/  NOP ;  /* 0x0000000000007918 */ /* 0x000fd00000000000 */
[----:B------:R-:W0:-:S00]  /*4330*/  USETMAXREG.DEALLOC.CTAPOOL 0x28 ;  /* 0x00000028000079c8 */ /* 0x000e0000080e0500 */
[----:B0-----:R-:W-:-:S13]  /*4340*/  ISETP.NE.AND P0, PT, R0, RZ, PT ;  /* 0x000000ff0000720c */ /* 0x001fda0003f05270 */
[----:B------:R-:W-:Y:S05]  /*4350*/  @P0 EXIT ;  /* 0x000000000000094d */ /* 0x000fea0003800000 */
[----:B------:R-:W-:Y:S01]  /*4360*/  LOP3.LUT P0, RZ, R9, 0xff, RZ, 0xc0, !PT ;  /* 0x000000ff09ff7812 */ /* 0x000fe2000780c0ff */
[----:B------:R-:W-:Y:S02]  /*4370*/  IMAD.MOV.U32 R0, RZ, RZ, 0x1 ;  /* 0x00000001ff007424 */ /* 0x000fe400078e00ff */
[----:B------:R-:W-:-:S10]  /*4380*/  IMAD.MOV.U32 R12, RZ, RZ, RZ ;  /* 0x000000ffff0c7224 */ /* 0x000fd400078e00ff */
[----:B------:R-:W-:Y:S05]  /*4390*/  @!P0 BRA `(.L_x_87) ;  /* 0x0000000c00148947 */ /* 0x000fea0003800000 */
[----:B------:R-:W0:Y:S01]  /*43a0*/  LDC R0, c[0x0][0x28c] ;  /* 0x0000a300ff007b82 */ /* 0x000e220000000800 */
[----:B------:R-:W-:Y:S01]  /*43b0*/  LOP3.LUT P0, RZ, R3, 0x1f, RZ, 0xc0, !PT ;  /* 0x0000001f03ff7812 */ /* 0x000fe2000780c0ff */
[----:B------:R-:W-:Y:S01]  /*43c0*/  ULDC UR5, c[0x0][0x658] ;  /* 0x0001960000057ab9 */ /* 0x000fe20000000800 */
[----:B------:R-:W-:Y:S01]  /*43d0*/  UMOV UR6, 0xffffffff ;  /* 0xffffffff00067882 */ /* 0x000fe20000000000 */
[----:B------:R-:W-:Y:S01]  /*43e0*/  BSSY B0, `(.L_x_87) ;  /* 0x00000c0000007945 */ /* 0x000fe20003800000 */
[----:B------:R-:W-:Y:S01]  /*43f0*/  USHF.L.U32 UR6, UR6, UR5, URZ ;  /* 0x0000000506067299 */ /* 0x000fe2000800063f */
[C---:B------:R-:W-:Y:S01]  /*4400*/  ISETP.NE.AND P2, PT, R4.reuse, RZ, PT ;  /* 0x000000ff0400720c */ /* 0x040fe20003f45270 */
[----:B------:R-:W-:Y:S01]  /*4410*/  IMAD.MOV.U32 R13, RZ, RZ, 0x1 ;  /* 0x00000001ff0d7424 */ /* 0x000fe200078e00ff */
[----:B------:R-:W-:Y:S01]  /*4420*/  ISETP.NE.OR P0, PT, R4, RZ, !P0 ;  /* 0x000000ff0400720c */ /* 0x000fe20004705670 */
[----:B------:R-:W-:Y:S01]  /*4430*/  IMAD.MOV.U32 R12, RZ, RZ, RZ ;  /* 0x000000ffff0c7224 */ /* 0x000fe200078e00ff */
[----:B------:R-:W-:Y:S01]  /*4440*/  LOP3.LUT R11, R18, 0x2, RZ, 0xfc, !PT ;  /* 0x00000002120b7812 */ /* 0x000fe200078efcff */
[----:B------:R-:W-:Y:S01]  /*4450*/  ULDC UR4, c[0x0][0x600] ;  /* 0x0001800000047ab9 */ /* 0x000fe20000000800 */
[----:B------:R-:W-:Y:S01]  /*4460*/  UMOV UR7, 0x1 ;  /* 0x0000000100077882 */ /* 0x000fe20000000000 */
[----:B------:R-:W-:-:S02]  /*4470*/  UIADD3 UR15, UR4, -0x1, URZ ;  /* 0xffffffff040f7890 */ /* 0x000fc4000fffe03f */
[----:B------:R-:W-:Y:S02]  /*4480*/  USHF.L.U32 UR17, UR7, UR5, URZ ;  /* 0x0000000507117299 */ /* 0x000fe4000800063f */
[----:B------:R-:W-:Y:S01]  /*4490*/  ULOP3.LUT UR16, URZ, UR6, URZ, 0x33, !UPT ;  /* 0x000000063f107292 */ /* 0x000fe2000f8e333f */
[----:B------:R-:W-:Y:S01]  /*44a0*/  ULDC.64 UR20, c[0x0][0x198] ;  /* 0x0000660000147ab9 */ /* 0x000fe20000000a00 */
[----:B0-----:R-:W-:-:S05]  /*44b0*/  VIADD R0, R0, 0x1f ;  /* 0x0000001f00007836 */ /* 0x001fca0000000000 */
[----:B------:R-:W-:-:S04]  /*44c0*/  SHF.R.S32.HI R3, RZ, 0x1f, R0 ;  /* 0x0000001fff037819 */ /* 0x000fc80000011400 */
[----:B------:R-:W-:Y:S01]  /*44d0*/  LEA.HI R3, R3, R0, RZ, 0x5 ;  /* 0x0000000003037211 */ /* 0x000fe200078f28ff */
[----:B------:R-:W-:-:S03]  /*44e0*/  IMAD.MOV.U32 R0, RZ, RZ, 0x1 ;  /* 0x00000001ff007424 */ /* 0x000fc600078e00ff */
[----:B------:R-:W-:-:S05]  /*44f0*/  SHF.R.S32.HI R3, RZ, 0x5, R3 ;  /* 0x00000005ff037819 */ /* 0x000fca0000011403 */
[----:B------:R-:W-:-:S07]  /*4500*/  VIADD R10, R3, 0x1 ;  /* 0x00000001030a7836 */ /* 0x000fce0000000000 */
.L_x_99:
[----:B------:R-:W-:-:S03]  /*4510*/  UMOV UR4, 0xffffffff ;  /* 0xffffffff00047882 */ /* 0x000fc60000000000 */
[----:B------:R-:W-:Y:S05]  /*4520*/  BRA.DIV UR4, `(.L_x_88) ;  /* 0x0000002204d07947 */ /* 0x000fea000b800000 */
[----:B------:R-:W-:-:S13]  /*4530*/  ELECT P6, URZ, PT ;  /* 0x00000000003f782f */ /* 0x000fda00038c0000 */
.L_x_147:
[----:B------:R-:W0:Y:S01]  /*4540*/  LDC R4, c[0x0][0x28c] ;  /* 0x0000a300ff047b82 */ /* 0x000e220000000800 */
[----:B------:R-:W-:Y:S01]  /*4550*/  BSSY B1, `(.L_x_89) ;  /* 0x0000037000017945 */ /* 0x000fe20003800000 */
[----:B0-----:R-:W-:-:S13]  /*4560*/  ISETP.LT.OR P6, PT, R4, 0x1, !P6 ;  /* 0x000000010400780c */ /* 0x001fda00077c1670 */
[----:B------:R-:W-:Y:S05]  /*4570*/  @P6 BRA `(.L_x_90) ;  /* 0x0000000000d06947 */ /* 0x000fea0003800000 */
[----:B------:R-:W-:Y:S02]  /*4580*/  IMAD R20, R20, 0x30, RZ ;  /* 0x0000003014147824 */ /* 0x000fe400078e02ff */
[----:B------:R-:W-:Y:S02]  /*4590*/  IMAD.SHL.U32 R19, R19, 0x80, RZ ;  /* 0x0000008013137824 */ /* 0x000fe400078e00ff */
[----:B------:R-:W-:Y:S02]  /*45a0*/  IMAD.MOV.U32 R21, RZ, RZ, RZ ;  /* 0x000000ffff157224 */ /* 0x000fe400078e00ff */
[----:B------:R-:W-:Y:S02]  /*45b0*/  IMAD.MOV.U32 R4, RZ, RZ, R10 ;  /* 0x000000ffff047224 */ /* 0x000fe400078e000a */
[----:B------:R-:W-:Y:S02]  /*45c0*/  IMAD.MOV.U32 R5, RZ, RZ, R0 ;  /* 0x000000ffff057224 */ /* 0x000fe400078e0000 */
[----:B------:R-:W-:-:S07]  /*45d0*/  IMAD.MOV.U32 R6, RZ, RZ, R12 ;  /* 0x000000ffff067224 */ /* 0x000fce00078e000c */
.L_x_94:
[----:B------:R-:W0:Y:S01]  /*45e0*/  S2R R14, SR_CgaCtaId ;  /* 0x00000000000e7919 */ /* 0x000e220000008800 */
[----:B------:R-:W-:Y:S01]  /*45f0*/  MOV R7, 0x400 ;  /* 0x0000040000077802 */ /* 0x000fe20000000f00 */
[----:B------:R-:W1:Y:S03]  /*4600*/  @!P2 LDC R9, c[0x0][0x500] ;  /* 0x00014000ff09ab82 */ /* 0x000e660000000800 */
[----:B0-----:R-:W-:Y:S02]  /*4610*/  LEA R15, R14, R7, 0x18 ;  /* 0x000000070e0f7211 */ /* 0x001fe400078ec0ff */
[----:B------:R-:W-:-:S03]  /*4620*/  SHF.L.U32 R7, R5, 0x1f, RZ ;  /* 0x0000001f05077819 */ /* 0x000fc600000006ff */
[----:B------:R-:W-:-:S04]  /*4630*/  IMAD R14, R6, 0x8, R15 ;  /* 0x00000008060e7824 */ /* 0x000fc800078e020f */
[----:B------:R-:W0:Y:S02]  /*4640*/  SYNCS.PHASECHK.TRANS64.TRYWAIT P1, [R14+URZ+0x148], R7 ;  /* 0x000148070e0075a7 */ /* 0x000e24000802017f */
[----:B01----:R-:W-:Y:S05]  /*4650*/  @!P1 BRA `(.L_x_91) ;  /* 0x0000002000a49947 */ /* 0x003fea0003800000 */
.L_x_148:
[----:B0-----:R-:W-:Y:S01]  /*4660*/  PRMT R7, R11, 0x9910, RZ ;  /* 0x000099100b077816 */ /* 0x001fe200000000ff */
[----:B------:R0:W-:Y:S03]  /*4670*/  @!P2 SYNCS.ARRIVE.TRANS64 RZ, [R14+URZ], R9 ;  /* 0x000000090effa9a7 */ /* 0x0001e6000800003f */
[----:B------:R-:W-:-:S13]  /*4680*/  ISETP.NE.AND P1, PT, R7, 0x2, PT ;  /* 0x000000020700780c */ /* 0x000fda0003f25270 */
[----:B0-----:R-:W-:Y:S05]  /*4690*/  @P1 BRA `(.L_x_92) ;  /* 0x0000000000041947 */ /* 0x001fea0003800000 */
[----:B------:R-:W-:Y:S01]  /*46a0*/  BPT.TRAP 0x1 ;  /* 0x000000040000795c */ /* 0x000fe20000300000 */
.L_x_92:
[----:B------:R-:W-:Y:S05]  /*46b0*/  @P0 BRA `(.L_x_93) ;  /* 0x0000000000040947 */ /* 0x000fea0003800000 */
[----:B------:R-:W-:Y:S01]  /*46c0*/  BPT.TRAP 0x1 ;  /* 0x000000040000795c */ /* 0x000fe20000300000 */
.L_x_93:
[--C-:B------:R-:W-:Y:S01]  /*46d0*/  IMAD R7, R6, 0x1000, R15.reuse ;  /* 0x0000100006077824 */ /* 0x100fe200078e020f */
[----:B------:R-:W-:Y:S01]  /*46e0*/  R2UR UR9, R14 ;  /* 0x000000000e0972ca */ /* 0x000fe200000e0000 */
[----:B------:R-:W-:Y:S01]  /*46f0*/  IMAD R15, R6, 0x600, R15 ;  /* 0x00000600060f7824 */ /* 0x000fe200078e020f */
[----:B------:R-:W-:Y:S01]  /*4700*/  UIADD3 UR4, UP0, UR20, 0xf0, URZ ;  /* 0x000000f014047890 */ /* 0x000fe2000ff1e03f */
[----:B------:R-:W-:Y:S01]  /*4710*/  VIADD R4, R4, 0xffffffff ;  /* 0xffffffff04047836 */ /* 0x000fe20000000000 */
[----:B------:R-:W-:Y:S01]  /*4720*/  R2UR UR5, R7 ;  /* 0x00000000070572ca */ /* 0x000fe200000e0000 */
[----:B------:R-:W-:Y:S01]  /*4730*/  UIADD3 UR22, UP1, UR20, 0x1f0, URZ ;  /* 0x000001f014167890 */ /* 0x000fe2000ff3e03f */
[----:B------:R-:W-:Y:S01]  /*4740*/  R2UR UR8, R15 ;  /* 0x000000000f0872ca */ /* 0x000fe200000e0000 */
[----:B------:R-:W-:Y:S01]  /*4750*/  VIADD R6, R6, 0x1 ;  /* 0x0000000106067836 */ /* 0x000fe20000000000 */
[----:B------:R-:W-:Y:S01]  /*4760*/  R2UR UR11, R19 ;  /* 0x00000000130b72ca */ /* 0x000fe200000e0000 */
[----:B------:R-:W-:Y:S01]  /*4770*/  UIADD3.X UR23, URZ, UR21, URZ, UP1, !UPT ;  /* 0x000000153f177290 */ /* 0x000fe20008ffe43f */
[C---:B------:R-:W-:Y:S01]  /*4780*/  R2UR UR10, R21.reuse ;  /* 0x00000000150a72ca */ /* 0x040fe200000e0000 */
[----:B------:R-:W-:Y:S01]  /*4790*/  UMOV UR6, 0x0 ;  /* 0x0000000000067882 */ /* 0x000fe20000000000 */
[----:B------:R-:W-:Y:S01]  /*47a0*/  R2UR UR12, R8 ;  /* 0x00000000080c72ca */ /* 0x000fe200000e0000 */
[----:B------:R-:W-:Y:S01]  /*47b0*/  UMOV UR7, 0x10000000 ;  /* 0x1000000000077882 */ /* 0x000fe20000000000 */
[----:B------:R-:W-:Y:S01]  /*47c0*/  R2UR UR18, R20 ;  /* 0x00000000141272ca */ /* 0x000fe200000e0000 */
[----:B------:R-:W-:Y:S01]  /*47d0*/  VIADD R21, R21, 0x20 ;  /* 0x0000002015157836 */ /* 0x000fe20000000000 */
[----:B------:R-:W-:Y:S01]  /*47e0*/  ISETP.GT.AND P3, PT, R4, 0x1, PT ;  /* 0x000000010400780c */ /* 0x000fe20003f64270 */
[----:B------:R-:W-:Y:S01]  /*47f0*/  UIADD3 UR13, UR5, 0x380, URZ ;  /* 0x00000380050d7890 */ /* 0x000fe2000fffe03f */
[----:B------:R-:W-:Y:S01]  /*4800*/  ISETP.NE.AND P1, PT, R6, 0x29, PT ;  /* 0x000000290600780c */ /* 0x000fe20003f25270 */
[----:B------:R-:W-:-:S02]  /*4810*/  UIADD3.X UR5, URZ, UR21, URZ, UP0, !UPT ;  /* 0x000000153f057290 */ /* 0x000fc400087fe43f */
[----:B------:R-:W-:Y:S01]  /*4820*/  UIADD3 UR14, UR8, 0x29380, URZ ;  /* 0x00029380080e7890 */ /* 0x000fe2000fffe03f */
[----:B------:R-:W-:Y:S02]  /*4830*/  SEL R14, RZ, 0x1, P1 ;  /* 0x00000001ff0e7807 */ /* 0x000fe40000800000 */
[----:B------:R-:W-:Y:S01]  /*4840*/  UMOV UR8, UR13 ;  /* 0x0000000d00087c82 */ /* 0x000fe20008000000 */
[----:B------:R-:W-:Y:S02]  /*4850*/  SEL R6, R6, RZ, P1 ;  /* 0x000000ff06067207 */ /* 0x000fe40000800000 */
[----:B------:R-:W-:Y:S01]  /*4860*/  LOP3.LUT R5, R5, R14, RZ, 0x3c, !PT ;  /* 0x0000000e05057212 */ /* 0x000fe200078e3cff */
[----:B------:R0:W-:Y:S02]  /*4870*/  UTMALDG.3D [UR8], [UR4], desc[UR6] ;  /* 0x00000608040075b4 */ /* 0x0001e40008011000 */
[----:B0-----:R-:W-:Y:S01]  /*4880*/  UMOV UR8, UR14 ;  /* 0x0000000e00087c82 */ /* 0x001fe20008000000 */
[----:B------:R-:W-:-:S02]  /*4890*/  UMOV UR11, UR18 ;  /* 0x00000012000b7c82 */ /* 0x000fc40008000000 */
[----:B------:R0:W-:Y:S02]  /*48a0*/  UTMALDG.3D [UR8], [UR22], desc[UR6] ;  /* 0x00000608160075b4 */ /* 0x0001e40008011000 */
[----:B0-----:R-:W-:Y:S05]  /*48b0*/  @P3 BRA `(.L_x_94) ;  /* 0xfffffffc00483947 */ /* 0x001fea000383ffff */
.L_x_90:
[----:B------:R-:W-:Y:S05]  /*48c0*/  BSYNC B1 ;  /* 0x0000000000017941 */ /* 0x000fea0003800000 */
.L_x_89:
[----:B------:R-:W-:Y:S01]  /*48d0*/  LOP3.LUT P3, RZ, R13, 0xff, RZ, 0xc0, !PT ;  /* 0x000000ff0dff7812 */ /* 0x000fe2000786c0ff */
[----:B------:R-:W-:Y:S01]  /*48e0*/  IMAD.IADD R12, R3, 0x1, R12 ;  /* 0x00000001030c7824 */ /* 0x000fe200078e020c */
[----:B------:R-:W-:Y:S01]  /*48f0*/  IADD3 R16, P4, R16, UR36, RZ ;  /* 0x0000002410107c10 */ /* 0x000fe2000ff9e0ff */
[----:B------:R-:W-:Y:S01]  /*4900*/  ULDC.64 UR4, c[0x0][0x650] ;  /* 0x0001940000047ab9 */ /* 0x000fe20000000a00 */
[----:B------:R-:W-:Y:S01]  /*4910*/  BSSY B1, `(.L_x_95) ;  /* 0x000006a000017945 */ /* 0x000fe20003800000 */
[----:B------:R-:W-:Y:S01]  /*4920*/  IMAD.MOV.U32 R19, RZ, RZ, -0x1 ;  /* 0xffffffffff137424 */ /* 0x000fe200078e00ff */
[----:B------:R-:W-:Y:S01]  /*4930*/  ISETP.GT.U32.AND P1, PT, R12, 0x28, PT ;  /* 0x000000280c00780c */ /* 0x000fe20003f24070 */
[----:B------:R-:W-:Y:S01]  /*4940*/  IMAD.MOV.U32 R20, RZ, RZ, -0x1 ;  /* 0xffffffffff147424 */ /* 0x000fe200078e00ff */
[----:B------:R-:W-:Y:S01]  /*4950*/  IADD3.X R17, R17, UR42, RZ, P4, !PT ;  /* 0x0000002a11117c10 */ /* 0x000fe2000a7fe4ff */
[----:B------:R-:W-:Y:S01]  /*4960*/  IMAD.MOV.U32 R8, RZ, RZ, -0x1 ;  /* 0xffffffffff087424 */ /* 0x000fe200078e00ff */
[----:B------:R-:W-:-:S02]  /*4970*/  ISETP.LT.U32.AND P1, PT, R3, 0x29, P1 ;  /* 0x000000290300780c */ /* 0x000fc40000f21070 */
[----:B------:R-:W-:Y:S01]  /*4980*/  PRMT R13, RZ, 0x7610, R13 ;  /* 0x00007610ff0d7816 */ /* 0x000fe2000000000d */
[----:B------:R-:W0:Y:S01]  /*4990*/  @P3 S2R R5, SR_CgaCtaId ;  /* 0x0000000000053919 */ /* 0x000e220000008800 */
[----:B------:R-:W-:-:S04]  /*49a0*/  @P3 MOV R4, 0x400 ;  /* 0x0000040000043802 */ /* 0x000fc80000000f00 */
[----:B0-----:R-:W-:Y:S01]  /*49b0*/  @P3 LEA R6, R5, R4, 0x18 ;  /* 0x0000000405063211 */ /* 0x001fe200078ec0ff */
[----:B------:R-:W-:-:S03]  /*49c0*/  IMAD.WIDE.U32 R4, R12, -0x3831f383, RZ ;  /* 0xc7ce0c7d0c047825 */ /* 0x000fc600078e00ff */
[----:B------:R0:W-:Y:S01]  /*49d0*/  @P3 SYNCS.ARRIVE.TRANS64.A1T0 RZ, [R6+URZ+0x2a8], RZ ;  /* 0x0002a8ff06ff39a7 */ /* 0x0001e2000810003f */
[----:B------:R-:W-:Y:S02]  /*49e0*/  ISETP.GE.U32.AND P3, PT, R3, 0x29, PT ;  /* 0x000000290300780c */ /* 0x000fe40003f66070 */
[----:B------:R-:W-:Y:S02]  /*49f0*/  SHF.R.U32.HI R7, RZ, 0x5, R5 ;  /* 0x00000005ff077819 */ /* 0x000fe40000011605 */
[----:B------:R-:W-:Y:S02]  /*4a00*/  SEL R5, RZ, 0x1, !P1 ;  /* 0x00000001ff057807 */ /* 0x000fe40004800000 */
[----:B------:R-:W-:Y:S01]  /*4a10*/  ISETP.GE.U32.AND P1, PT, R16, UR4, PT ;  /* 0x0000000410007c0c */ /* 0x000fe2000bf26070 */
[----:B------:R-:W-:Y:S01]  /*4a20*/  IMAD R12, R7, -0x29, R12 ;  /* 0xffffffd7070c7824 */ /* 0x000fe200078e020c */
[----:B------:R-:W-:Y:S02]  /*4a30*/  LOP3.LUT R0, R0, R5, RZ, 0x3c, !PT ;  /* 0x0000000500007212 */ /* 0x000fe400078e3cff */
[----:B------:R-:W-:-:S02]  /*4a40*/  ISETP.GE.U32.AND.EX P1, PT, R17, UR5, PT, P1 ;  /* 0x0000000511007c0c */ /* 0x000fc4000bf26110 */
[----:B------:R-:W-:Y:S02]  /*4a50*/  PRMT R4, RZ, 0x7610, R4 ;  /* 0x00007610ff047816 */ /* 0x000fe40000000004 */
[----:B------:R-:W-:-:S09]  /*4a60*/  @P3 LOP3.LUT R0, R0, 0x1, R7, 0x78, !PT ;  /* 0x0000000100003812 */ /* 0x000fd200078e7807 */
[----:B0-----:R-:W-:Y:S05]  /*4a70*/  @P1 BRA `(.L_x_96) ;  /* 0x00000004004c1947 */ /* 0x001fea0003800000 */
[----:B------:R-:W-:Y:S01]  /*4a80*/  ULDC.64 UR4, c[0x0][0x628] ;  /* 0x00018a0000047ab9 */ /* 0x000fe20000000a00 */
[----:B------:R-:W0:Y:S01]  /*4a90*/  S2R R15, SR_CTAID.X ;  /* 0x00000000000f7919 */ /* 0x000e220000002500 */
[----:B------:R-:W-:Y:S01]  /*4aa0*/  ISETP.NE.U32.AND P1, PT, RZ, UR4, PT ;  /* 0x00000004ff007c0c */ /* 0x000fe2000bf25070 */
[----:B------:R-:W-:Y:S01]  /*4ab0*/  ULDC UR7, c[0x0][0x630] ;  /* 0x00018c0000077ab9 */ /* 0x000fe20000000800 */
[----:B------:R-:W-:Y:S01]  /*4ac0*/  IMAD.MOV.U32 R4, RZ, RZ, R16 ;  /* 0x000000ffff047224 */ /* 0x000fe200078e0010 */
[----:B------:R-:W1:Y:S01]  /*4ad0*/  S2R R14, SR_CTAID.Y ;  /* 0x00000000000e7919 */ /* 0x000e620000002600 */
[----:B------:R-:W-:Y:S01]  /*4ae0*/  ISETP.NE.AND.EX P1, PT, RZ, UR5, PT, P1 ;  /* 0x00000005ff007c0c */ /* 0x000fe2000bf25310 */
[----:B------:R-:W-:-:S12]  /*4af0*/  IMAD.MOV.U32 R5, RZ, RZ, R17 ;  /* 0x000000ffff057224 */ /* 0x000fd800078e0011 */
[----:B------:R-:W-:Y:S05]  /*4b00*/  @!P1 BRA `(.L_x_97) ;  /* 0x0000000000289947 */ /* 0x000fea0003800000 */
[----:B------:R-:W-:Y:S02]  /*4b10*/  ULDC UR6, c[0x0][0x634] ;  /* 0x00018d0000067ab9 */ /* 0x000fe40000000800 */
[----:B------:R-:W-:-:S05]  /*4b20*/  IADD3 R9, P1, R16, UR6, RZ ;  /* 0x0000000610097c10 */ /* 0x000fca000ff3e0ff */
[----:B------:R-:W-:-:S04]  /*4b30*/  IMAD.X R19, RZ, RZ, R17, P1 ;  /* 0x000000ffff137224 */ /* 0x000fc800008e0611 */
[----:B------:R-:W-:-:S04]  /*4b40*/  IMAD.WIDE.U32 R6, R19, UR4, RZ ;  /* 0x0000000413067c25 */ /* 0x000fc8000f8e00ff */
[----:B------:R-:W-:-:S04]  /*4b50*/  IMAD.WIDE.U32 R6, P1, R9, UR5, R6 ;  /* 0x0000000509067c25 */ /* 0x000fc8000f820006 */
[----:B------:R-:W-:-:S04]  /*4b60*/  IMAD.WIDE.U32 R8, R9, UR4, RZ ;  /* 0x0000000409087c25 */ /* 0x000fc8000f8e00ff */
[----:B------:R-:W-:Y:S01]  /*4b70*/  IMAD.X R5, RZ, RZ, RZ, P1 ;  /* 0x000000ffff057224 */ /* 0x000fe200008e06ff */
[----:B------:R-:W-:Y:S01]  /*4b80*/  IADD3 RZ, P1, R9, R6, RZ ;  /* 0x0000000609ff7210 */ /* 0x000fe20007f3e0ff */
[----:B------:R-:W-:-:S04]  /*4b90*/  IMAD.MOV.U32 R4, RZ, RZ, R7 ;  /* 0x000000ffff047224 */ /* 0x000fc800078e0007 */
[----:B------:R-:W-:-:S08]  /*4ba0*/  IMAD.WIDE.U32.X R4, R19, UR5, R4, P1 ;  /* 0x0000000513047c25 */ /* 0x000fd000088e0404 */
.L_x_97:
[--C-:B------:R-:W-:Y:S01]  /*4bb0*/  SHF.R.U64 R8, R4, UR7, R5.reuse ;  /* 0x0000000704087c19 */ /* 0x100fe20008001205 */
[----:B------:R-:W-:Y:S01]  /*4bc0*/  ULDC.64 UR4, c[0x0][0x620] ;  /* 0x0001880000047ab9 */ /* 0x000fe20000000a00 */
[----:B------:R-:W-:Y:S01]  /*4bd0*/  SHF.R.U32.HI R4, RZ, UR7, R5 ;  /* 0x00000007ff047c19 */ /* 0x000fe20008011605 */
[----:B------:R-:W2:Y:S01]  /*4be0*/  LDC R24, c[0x0][0x144] ;  /* 0x00005100ff187b82 */ /* 0x000ea20000000800 */
[----:B------:R-:W-:Y:S01]  /*4bf0*/  IADD3 R7, P1, RZ, -R8, RZ ;  /* 0x80000008ff077210 */ /* 0x000fe20007f3e0ff */
[----:B------:R-:W-:Y:S01]  /*4c00*/  ULDC.64 UR8, c[0x0][0x640] ;  /* 0x0001900000087ab9 */ /* 0x000fe20000000a00 */
[----:B0-----:R-:W-:Y:S01]  /*4c10*/  I2FP.F32.U32 R9, R15 ;  /* 0x0000000f00097245 */ /* 0x001fe20000201000 */
[----:B------:R-:W-:Y:S02]  /*4c20*/  ULDC UR6, c[0x0][0x608] ;  /* 0x0001820000067ab9 */ /* 0x000fe40000000800 */
[----:B------:R-:W-:Y:S01]  /*4c30*/  IMAD.X R4, RZ, RZ, ~R4, P1 ;  /* 0x000000ffff047224 */ /* 0x000fe200008e0e04 */
[----:B------:R-:W-:Y:S01]  /*4c40*/  ISETP.NE.U32.AND P1, PT, RZ, UR8, PT ;  /* 0x00000008ff007c0c */ /* 0x000fe2000bf25070 */
[----:B------:R-:W0:Y:S02]  /*4c50*/  LDC R21, c[0x0][0x148] ;  /* 0x00005200ff157b82 */ /* 0x000e240000000800 */
[----:B------:R-:W-:Y:S01]  /*4c60*/  IMAD R6, R4, UR4, RZ ;  /* 0x0000000404067c24 */ /* 0x000fe2000f8e02ff */
[----:B------:R-:W-:Y:S01]  /*4c70*/  ISETP.NE.AND.EX P1, PT, RZ, UR9, PT, P1 ;  /* 0x00000009ff007c0c */ /* 0x000fe2000bf25310 */
[----:B------:R-:W-:Y:S01]  /*4c80*/  IMAD.WIDE.U32 R4, R7, UR4, R16 ;  /* 0x0000000407047c25 */ /* 0x000fe2000f8e0010 */
[----:B------:R-:W-:-:S03]  /*4c90*/  ULDC UR4, c[0x0][0x150] ;  /* 0x0000540000047ab9 */ /* 0x000fc60000000800 */
[----:B------:R-:W-:Y:S02]  /*4ca0*/  IMAD R7, R7, UR5, R6 ;  /* 0x0000000507077c24 */ /* 0x000fe4000f8e0206 */
[----:B------:R-:W-:Y:S01]  /*4cb0*/  FMUL R6, R9, UR4 ;  /* 0x0000000409067c20 */ /* 0x000fe20008400000 */
[----:B------:R-:W-:Y:S01]  /*4cc0*/  ULDC UR4, c[0x0][0x618] ;  /* 0x0001860000047ab9 */ /* 0x000fe20000000800 */
[----:B------:R-:W-:Y:S01]  /*4cd0*/  ULDC UR5, c[0x0][0x154] ;  /* 0x0000550000057ab9 */ /* 0x000fe20000000800 */
[----:B------:R-:W-:-:S03]  /*4ce0*/  IMAD.IADD R5, R5, 0x1, R7 ;  /* 0x0000000105057824 */ /* 0x000fc600078e0207 */
[----:B------:R-:W3:Y:S02]  /*4cf0*/  F2I.U32.TRUNC.NTZ R6, R6 ;  /* 0x0000000600067305 */ /* 0x000ee4000020f000 */
[----:B------:R-:W-:Y:S02]  /*4d00*/  SHF.R.U64 R9, R4, UR4, R5 ;  /* 0x0000000404097c19 */ /* 0x000fe40008001205 */
[----:B-1----:R-:W-:-:S05]  /*4d10*/  I2FP.F32.U32 R4, R14 ;  /* 0x0000000e00047245 */ /* 0x002fca0000201000 */
[----:B------:R-:W-:Y:S01]  /*4d20*/  FMUL R22, R4, UR5 ;  /* 0x0000000504167c20 */ /* 0x000fe20008400000 */
[----:B------:R-:W-:Y:S01]  /*4d30*/  SHF.R.U32.HI R4, RZ, UR4, R5 ;  /* 0x00000004ff047c19 */ /* 0x000fe20008011605 */
[----:B------:R-:W-:-:S03]  /*4d40*/  ULDC UR4, c[0x0][0x658] ;  /* 0x0001960000047ab9 */ /* 0x000fc60000000800 */
[--C-:B------:R-:W-:Y:S01]  /*4d50*/  SHF.R.U64 R20, R9, UR6, R4.reuse ;  /* 0x0000000609147c19 */ /* 0x100fe20008001204 */
[----:B------:R-:W1:Y:S01]  /*4d60*/  F2I.U32.TRUNC.NTZ R22, R22 ;  /* 0x0000001600167305 */ /* 0x000e62000020f000 */
[----:B------:R-:W-:Y:S01]  /*4d70*/  SHF.R.U32.HI R5, RZ, UR6, R4 ;  /* 0x00000006ff057c19 */ /* 0x000fe20008011604 */
[----:B---3--:R-:W-:-:S03]  /*4d80*/  IMAD.MOV R6, RZ, RZ, -R6 ;  /* 0x000000ffff067224 */ /* 0x008fc600078e0a06 */
[----:B------:R-:W-:Y:S01]  /*4d90*/  SHF.R.U64 R19, R20, UR4, R5 ;  /* 0x0000000414137c19 */ /* 0x000fe20008001205 */
[----:B--2---:R-:W-:Y:S01]  /*4da0*/  IMAD R15, R24, R6, R15 ;  /* 0x00000006180f7224 */ /* 0x004fe200078e020f */
[----:B------:R-:W-:-:S03]  /*4db0*/  SHF.R.U32.HI R23, RZ, UR4, R5 ;  /* 0x00000004ff177c19 */ /* 0x000fc60008011605 */
[----:B------:R-:W-:Y:S02]  /*4dc0*/  IMAD.MOV.U32 R4, RZ, RZ, R19 ;  /* 0x000000ffff047224 */ /* 0x000fe400078e0013 */
[----:B------:R-:W-:Y:S01]  /*4dd0*/  IMAD.MOV.U32 R5, RZ, RZ, R23 ;  /* 0x000000ffff057224 */ /* 0x000fe200078e0017 */
[----:B-1----:R-:W-:Y:S06]  /*4de0*/  @!P1 BRA `(.L_x_98) ;  /* 0x0000000000289947 */ /* 0x002fec0003800000 */
[----:B------:R-:W-:Y:S02]  /*4df0*/  ULDC UR4, c[0x0][0x64c] ;  /* 0x0001930000047ab9 */ /* 0x000fe40000000800 */
[----:B------:R-:W-:-:S05]  /*4e00*/  IADD3 R5, P1, R19, UR4, RZ ;  /* 0x0000000413057c10 */ /* 0x000fca000ff3e0ff */
[----:B------:R-:W-:-:S04]  /*4e10*/  IMAD.X R23, RZ, RZ, R23, P1 ;  /* 0x000000ffff177224 */ /* 0x000fc800008e0617 */
[----:B------:R-:W-:-:S04]  /*4e20*/  IMAD.WIDE.U32 R6, R23, UR8, RZ ;  /* 0x0000000817067c25 */ /* 0x000fc8000f8e00ff */
[----:B------:R-:W-:-:S04]  /*4e30*/  IMAD.WIDE.U32 R6, P1, R5, UR9, R6 ;  /* 0x0000000905067c25 */ /* 0x000fc8000f820006 */
[----:B------:R-:W-:-:S04]  /*4e40*/  IMAD.WIDE.U32 R4, R5, UR8, RZ ;  /* 0x0000000805047c25 */ /* 0x000fc8000f8e00ff */
[----:B------:R-:W-:Y:S01]  /*4e50*/  IMAD.MOV.U32 R4, RZ, RZ, R7 ;  /* 0x000000ffff047224 */ /* 0x000fe200078e0007 */
[----:B------:R-:W-:Y:S01]  /*4e60*/  IADD3 RZ, P3, R5, R6, RZ ;  /* 0x0000000605ff7210 */ /* 0x000fe20007f7e0ff */
[----:B------:R-:W-:-:S04]  /*4e70*/  IMAD.X R5, RZ, RZ, RZ, P1 ;  /* 0x000000ffff057224 */ /* 0x000fc800008e06ff */
[----:B------:R-:W-:-:S08]  /*4e80*/  IMAD.WIDE.U32.X R4, R23, UR9, R4, P3 ;  /* 0x0000000917047c25 */ /* 0x000fd000098e0404 */
.L_x_98:
[----:B------:R-:W-:Y:S01]  /*4e90*/  ISETP.NE.AND P1, PT, R2, 0x1, PT ;  /* 0x000000010200780c */ /* 0x000fe20003f25270 */
[----:B------:R-:W-:Y:S01]  /*4ea0*/  ULDC UR4, c[0x0][0x648] ;  /* 0x0001920000047ab9 */ /* 0x000fe20000000800 */
[----:B------:R-:W-:Y:S01]  /*4eb0*/  LOP3.LUT R20, R20, UR16, RZ, 0xc0, !PT ;  /* 0x0000001014147c12 */ /* 0x000fe2000f8ec0ff */
[----:B------:R-:W-:Y:S01]  /*4ec0*/  IMAD.MOV R22, RZ, RZ, -R22 ;  /* 0x000000ffff167224 */ /* 0x000fe200078e0a16 */
[----:B------:R-:W-:Y:S01]  /*4ed0*/  SHF.R.U64 R5, R4, UR4, R5 ;  /* 0x0000000404057c19 */ /* 0x000fe20008001205 */
[----:B------:R-:W-:Y:S01]  /*4ee0*/  ULDC UR4, c[0x0][0x638] ;  /* 0x00018e0000047ab9 */ /* 0x000fe20000000800 */
[----:B------:R-:W-:Y:S01]  /*4ef0*/  LOP3.LUT R6, R9, UR15, RZ, 0xc0, !PT ;  /* 0x0000000f09067c12 */ /* 0x000fe2000f8ec0ff */
[----:B------:R-:W-:Y:S02]  /*4f00*/  ULDC UR5, c[0x0][0x610] ;  /* 0x0001840000057ab9 */ /* 0x000fe40000000800 */
[----:B------:R-:W-:Y:S02]  /*4f10*/  IMAD.MOV R4, RZ, RZ, -R5 ;  /* 0x000000ffff047224 */ /* 0x000fe400078e0a05 */
[----:B------:R-:W-:-:S02]  /*4f20*/  IMAD R20, R5, UR17, R20 ;  /* 0x0000001105147c24 */ /* 0x000fc4000f8e0214 */
[----:B0-----:R-:W-:Y:S02]  /*4f30*/  @P1 IMAD R15, R21, R22, R14 ;  /* 0x00000016150f1224 */ /* 0x001fe400078e020e */
[----:B------:R-:W-:Y:S01]  /*4f40*/  IMAD R19, R4, UR4, R19 ;  /* 0x0000000404137c24 */ /* 0x000fe2000f8e0213 */
[----:B------:R-:W-:Y:S01]  /*4f50*/  ULDC UR4, c[0x0][0x600] ;  /* 0x0001800000047ab9 */ /* 0x000fe20000000800 */
[----:B------:R-:W-:Y:S02]  /*4f60*/  IMAD R15, R20, UR5, R15 ;  /* 0x00000005140f7c24 */ /* 0x000fe4000f8e020f */
[----:B------:R-:W-:Y:S02]  /*4f70*/  IMAD R6, R19, UR4, R6 ;  /* 0x0000000413067c24 */ /* 0x000fe4000f8e0206 */
[----:B------:R-:W-:-:S03]  /*4f80*/  IMAD.MOV.U32 R4, RZ, RZ, 0x1 ;  /* 0x00000001ff047424 */ /* 0x000fc600078e00ff */
[----:B------:R-:W-:Y:S02]  /*4f90*/  SEL R20, R6, R15, !P1 ;  /* 0x0000000f06147207 */ /* 0x000fe40004800000 */
[----:B------:R-:W-:-:S07]  /*4fa0*/  SEL R19, R15, R6, !P1 ;  /* 0x000000060f137207 */ /* 0x000fce0004800000 */
.L_x_96:
[----:B------:R-:W-:Y:S05]  /*4fb0*/  BSYNC B1 ;  /* 0x0000000000017941 */ /* 0x000fea0003800000 */
.L_x_95:
[----:B------:R-:W-:-:S13]  /*4fc0*/  LOP3.LUT P1, RZ, R4, 0xff, RZ, 0xc0, !PT ;  /* 0x000000ff04ff7812 */ /* 0x000fda000782c0ff */
[----:B------:R-:W-:Y:S05]  /*4fd0*/  @P1 BRA `(.L_x_99) ;  /* 0xfffffff4004c1947 */ /* 0x000fea000383ffff */
[----:B------:R-:W-:Y:S05]  /*4fe0*/  BSYNC B0 ;  /* 0x0000000000007941 */ /* 0x000fea0003800000 */
.L_x_87:
[----:B------:R-:W-:-:S03]  /*4ff0*/  UMOV UR4, 0xffffffff ;  /* 0xffffffff00047882 */ /* 0x000fc60000000000 */
[----:B------:R-:W-:Y:S05]  /*5000*/  BRA.DIV UR4, `(.L_x_100) ;  /* 0x0000001a044c7947 */ /* 0x000fea000b800000 */
[----:B------:R-:W-:-:S13]  /*5010*/  ELECT P6, URZ, PT ;  /* 0x00000000003f782f */ /* 0x000fda00038c0000 */
.L_x_151:
[----:B------:R-:W-:Y:S04]  /*5020*/  BSSY B0, `(.L_x_101) ;  /* 0x0000178000007945 */ /* 0x000fe80003800000 */
[----:B------:R-:W-:Y:S05]  /*5030*/  @!P6 BRA `(.L_x_102) ;  /* 0x0000001400d8e947 */ /* 0x000fea0003800000 */
[----:B------:R-:W-:-:S04]  /*5040*/  LOP3.LUT R18, R18, 0x2, RZ, 0xfc, !PT ;  /* 0x0000000212127812 */ /* 0x000fc800078efcff */
[----:B------:R-:W-:-:S13]  /*5050*/  ISETP.NE.AND P0, PT, R18, 0x3, PT ;  /* 0x000000031200780c */ /* 0x000fda0003f05270 */
[----:B------:R-:W-:Y:S05]  /*5060*/  @!P0 BRA `(.L_x_103) ;  /* 0x0000000000048947 */ /* 0x000fea0003800000 */
[----:B------:R-:W-:Y:S01]  /*5070*/  BPT.TRAP 0x1 ;  /* 0x000000040000795c */ /* 0x000fe20000300000 */
.L_x_103:
[----:B------:R-:W0:Y:S01]  /*5080*/  S2R R3, SR_CgaCtaId ;  /* 0x0000000000037919 */ /* 0x000e220000008800 */
[----:B------:R-:W-:-:S04]  /*5090*/  MOV R2, 0x400 ;  /* 0x0000040000027802 */ /* 0x000fc80000000f00 */
[----:B0-----:R-:W-:Y:S02]  /*50a0*/  LEA R3, R3, R2, 0x18 ;  /* 0x0000000203037211 */ /* 0x001fe400078ec0ff */
[----:B------:R-:W-:-:S03]  /*50b0*/  SHF.L.U32 R2, R0, 0x1f, RZ ;  /* 0x0000001f00027819 */ /* 0x000fc600000006ff */
[----:B------:R-:W-:-:S04]  /*50c0*/  VIADD R3, R3, 0x148 ;  /* 0x0000014803037836 */ /* 0x000fc80000000000 */
[C---:B------:R-:W-:Y:S02]  /*50d0*/  IMAD R7, R12.reuse, 0x8, R3 ;  /* 0x000000080c077824 */ /* 0x040fe400078e0203 */
[----:B------:R-:W-:Y:S02]  /*50e0*/  VIADD R12, R12, 0x1 ;  /* 0x000000010c0c7836 */ /* 0x000fe40000000000 */
[----:B------:R-:W0:Y:S03]  /*50f0*/  SYNCS.PHASECHK.TRANS64.TRYWAIT P0, [R7+URZ], R2 ;  /* 0x00000002070075a7 */ /* 0x000e26000800017f */
[----:B------:R-:W-:-:S04]  /*5100*/  ISETP.NE.AND P1, PT, R12, 0x29, PT ;  /* 0x000000290c00780c */ /* 0x000fc80003f25270 */
[----:B------:R-:W-:Y:S02]  /*5110*/  SEL R5, RZ, 0x1, P1 ;  /* 0x00000001ff057807 */ /* 0x000fe40000800000 */
[----:B------:R-:W-:Y:S02]  /*5120*/  SEL R12, R12, RZ, P1 ;  /* 0x000000ff0c0c7207 */ /* 0x000fe40000800000 */
[----:B------:R-:W-:-:S03]  /*5130*/  LOP3.LUT R5, R0, R5, RZ, 0x3c, !PT ;  /* 0x0000000500057212 */ /* 0x000fc600078e3cff */
[----:B------:R-:W-:Y:S01]  /*5140*/  IMAD R9, R12, 0x8, R3 ;  /* 0x000000080c097824 */ /* 0x000fe200078e0203 */
[----:B------:R-:W-:Y:S01]  /*5150*/  SHF.L.U32 R4, R5, 0x1f, RZ ;  /* 0x0000001f05047819 */ /* 0x000fe200000006ff */
[----:B0-----:R-:W-:Y:S06]  /*5160*/  @!P0 BRA `(.L_x_104) ;  /* 0x0000001800148947 */ /* 0x001fec0003800000 */
.L_x_152:
[----:B------:R-:W1:Y:S01]  /*5170*/  SYNCS.PHASECHK.TRANS64.TRYWAIT P0, [R9+URZ], R4 ;  /* 0x00000004090075a7 */ /* 0x000e62000800017f */
[----:B------:R-:W-:-:S05]  /*5180*/  VIADD R0, R12, 0x1 ;  /* 0x000000010c007836 */ /* 0x000fca0000000000 */
[----:B------:R-:W-:-:S04]  /*5190*/  ISETP.NE.AND P1, PT, R0, 0x29, PT ;  /* 0x000000290000780c */ /* 0x000fc80003f25270 */
[----:B0-----:R-:W-:Y:S02]  /*51a0*/  SEL R2, RZ, 0x1, P1 ;  /* 0x00000001ff027807 */ /* 0x001fe40000800000 */
[----:B------:R-:W-:Y:S02]  /*51b0*/  SEL R0, R0, RZ, P1 ;  /* 0x000000ff00007207 */ /* 0x000fe40000800000 */
[----:B------:R-:W-:-:S03]  /*51c0*/  LOP3.LUT R7, R5, R2, RZ, 0x3c, !PT ;  /* 0x0000000205077212 */ /* 0x000fc600078e3cff */
[----:B------:R-:W-:Y:S01]  /*51d0*/  IMAD R6, R0, 0x8, R3 ;  /* 0x0000000800067824 */ /* 0x000fe200078e0203 */
[----:B------:R-:W-:Y:S01]  /*51e0*/  SHF.L.U32 R5, R7, 0x1f, RZ ;  /* 0x0000001f07057819 */ /* 0x000fe200000006ff */
[----:B-1----:R-:W-:Y:S06]  /*51f0*/  @!P0 BRA `(.L_x_105) ;  /* 0x0000001800048947 */ /* 0x002fec0003800000 */
.L_x_153:
[----:B------:R-:W1:Y:S01]  /*5200*/  SYNCS.PHASECHK.TRANS64.TRYWAIT P0, [R6+URZ], R5 ;  /* 0x00000005060075a7 */ /* 0x000e62000800017f */
[----:B------:R-:W-:-:S05]  /*5210*/  VIADD R0, R0, 0x1 ;  /* 0x0000000100007836 */ /* 0x000fca0000000000 */
[----:B------:R-:W-:-:S04]  /*5220*/  ISETP.NE.AND P1, PT, R0, 0x29, PT ;  /* 0x000000290000780c */ /* 0x000fc80003f25270 */
[----:B------:R-:W-:Y:S02]  /*5230*/  SEL R2, RZ, 0x1, P1 ;  /* 0x00000001ff027807 */ /* 0x000fe40000800000 */
[----:B------:R-:W-:Y:S02]  /*5240*/  SEL R0, R0, RZ, P1 ;  /* 0x000000ff00007207 */ /* 0x000fe40000800000 */
[----:B------:R-:W-:-:S03]  /*5250*/  LOP3.LUT R7, R7, R2, RZ, 0x3c, !PT ;  /* 0x0000000207077212 */ /* 0x000fc600078e3cff */
[----:B0-----:R-:W-:Y:S01]  /*5260*/  IMAD R9, R0, 0x8, R3 ;  /* 0x0000000800097824 */ /* 0x001fe200078e0203 */
[----:B------:R-:W-:Y:S01]  /*5270*/  SHF.L.U32 R4, R7, 0x1f, RZ ;  /* 0x0000001f07047819 */ /* 0x000fe200000006ff */
[----:B-1----:R-:W-:Y:S06]  /*5280*/  @!P0 BRA `(.L_x_106) ;  /* 0x0000001400f48947 */ /* 0x002fec0003800000 */
.L_x_154:
        /* <DEDUP_REMOVED lines=9> */
.L_x_155:
        /* <DEDUP_REMOVED lines=9> */
.L_x_156:
        /* <DEDUP_REMOVED lines=9> */
.L_x_157:
        /* <DEDUP_REMOVED lines=9> */
.L_x_158:
        /* <DEDUP_REMOVED lines=9> */
.L_x_159:
        /* <DEDUP_REMOVED lines=9> */
.L_x_160:
        /* <DEDUP_REMOVED lines=9> */
.L_x_161:
        /* <DEDUP_REMOVED lines=9> */
.L_x_162:
        /* <DEDUP_REMOVED lines=9> */
.L_x_163:
        /* <DEDUP_REMOVED lines=9> */
.L_x_164:
        /* <DEDUP_REMOVED lines=9> */
.L_x_165:
        /* <DEDUP_REMOVED lines=9> */
.L_x_166:
        /* <DEDUP_REMOVED lines=9> */
.L_x_167:
        /* <DEDUP_REMOVED lines=9> */
.L_x_168:
        /* <DEDUP_REMOVED lines=9> */
.L_x_169:
        /* <DEDUP_REMOVED lines=9> */
.L_x_170:
        /* <DEDUP_REMOVED lines=9> */
.L_x_171:
        /* <DEDUP_REMOVED lines=9> */
.L_x_172:
        /* <DEDUP_REMOVED lines=9> */
.L_x_173:
        /* <DEDUP_REMOVED lines=9> */
.L_x_174:
        /* <DEDUP_REMOVED lines=9> */
.L_x_175:
        /* <DEDUP_REMOVED lines=9> */
.L_x_176:
        /* <DEDUP_REMOVED lines=9> */
.L_x_177:
        /* <DEDUP_REMOVED lines=9> */
.L_x_178:
        /* <DEDUP_REMOVED lines=9> */
.L_x_179:
        /* <DEDUP_REMOVED lines=9> */
.L_x_180:
        /* <DEDUP_REMOVED lines=9> */
.L_x_181:
        /* <DEDUP_REMOVED lines=9> */
.L_x_182:
        /* <DEDUP_REMOVED lines=9> */
.L_x_183:
        /* <DEDUP_REMOVED lines=9> */
.L_x_184:
        /* <DEDUP_REMOVED lines=9> */
.L_x_185:
        /* <DEDUP_REMOVED lines=9> */
.L_x_186:
        /* <DEDUP_REMOVED lines=9> */
.L_x_187:
        /* <DEDUP_REMOVED lines=9> */
.L_x_188:
        /* <DEDUP_REMOVED lines=9> */
.L_x_189:
        /* <DEDUP_REMOVED lines=9> */
.L_x_190:
[----:B------:R-:W1:Y:S01]  /*66d0*/  SYNCS.PHASECHK.TRANS64.TRYWAIT P0, [R9+URZ], R4 ;  /* 0x00000004090075a7 */ /* 0x000e62000800017f */
[----:B------:R-:W-:-:S05]  /*66e0*/  VIADD R0, R0, 0x1 ;  /* 0x0000000100007836 */ /* 0x000fca0000000000 */
[----:B------:R-:W-:-:S04]  /*66f0*/  ISETP.NE.AND P1, PT, R0, 0x29, PT ;  /* 0x000000290000780c */ /* 0x000fc80003f25270 */
[----:B------:R-:W-:Y:S02]  /*6700*/  SEL R2, RZ, 0x1, P1 ;  /* 0x00000001ff027807 */ /* 0x000fe40000800000 */
[----:B------:R-:W-:Y:S02]  /*6710*/  SEL R0, R0, RZ, P1 ;  /* 0x000000ff00007207 */ /* 0x000fe40000800000 */
[----:B------:R-:W-:Y:S01]  /*6720*/  LOP3.LUT R2, R7, R2, RZ, 0x3c, !PT ;  /* 0x0000000207027212 */ /* 0x000fe200078e3cff */
[----:B-1----:R-:W-:Y:S06]  /*6730*/  @!P0 BRA `(.L_x_143) ;  /* 0x0000000c00ac8947 */ /* 0x002fec0003800000 */
.L_x_191:
[----:B------:R-:W-:Y:S01]  /*6740*/  IMAD R3, R0, 0x8, R3 ;  /* 0x0000000800037824 */ /* 0x000fe200078e0203 */
[----:B------:R-:W-:-:S07]  /*6750*/  SHF.L.U32 R0, R2, 0x1f, RZ ;  /* 0x0000001f02007819 */ /* 0x000fce00000006ff */
.L_x_144:
[----:B--2---:R2:W3:Y:S02]  /*6760*/  SYNCS.PHASECHK.TRANS64.TRYWAIT P0, [R3+URZ], R0 ;  /* 0x00000000030075a7 */ /* 0x0044e4000800017f */
[----:B---3--:R-:W-:Y:S05]  /*6770*/  @!P0 NANOSLEEP.SYNCS 0x989680 ;  /* 0x009896800000895d */ /* 0x008fea0003900000 */
[----:B------:R-:W3:Y:S02]  /*6780*/  @!P0 SYNCS.PHASECHK.TRANS64 P0, [R3+URZ], R0 ;  /* 0x00000000030085a7 */ /* 0x000ee4000800007f */
[----:B---3--:R-:W-:Y:S05]  /*6790*/  @!P0 BRA `(.L_x_144) ;  /* 0xfffffffc00f08947 */ /* 0x008fea000383ffff */
.L_x_102:
[----:B------:R-:W-:Y:S05]  /*67a0*/  BSYNC B0 ;  /* 0x0000000000007941 */ /* 0x000fea0003800000 */
.L_x_101:
[----:B------:R-:W-:Y:S05]  /*67b0*/  EXIT ;  /* 0x000000000000794d */ /* 0x000fea0003800000 */
.L_x_18:
[----:B-1----:R1:W2:Y:S02]  /*67c0*/  SYNCS.PHASECHK.TRANS64.TRYWAIT P1, [R3+URZ], R0 ;  /* 0x00000000030075a7 */ /* 0x0022a4000802017f */
[----:B--2---:R-:W-:Y:S05]  /*67d0*/  @!P1 NANOSLEEP.SYNCS 0x989680 ;  /* 0x009896800000995d */ /* 0x004fea0003900000 */
[----:B------:R-:W2:Y:S02]  /*67e0*/  @!P1 SYNCS.PHASECHK.TRANS64 P1, [R3+URZ], R0 ;  /* 0x00000000030095a7 */ /* 0x000ea4000802007f */
[----:B--2---:R-:W-:Y:S05]  /*67f0*/  @!P1 BRA `(.L_x_18) ;  /* 0xfffffffc00f09947 */ /* 0x004fea000383ffff */
[----:B------:R-:W-:Y:S05]  /*6800*/  BRA `(.L_x_17) ;  /* 0xffffffb000587947 */ /* 0x000fea000383ffff */
.L_x_23:
[----:B-1----:R-:W-:-:S04]  /*6810*/  IMAD.U32 R4, RZ, RZ, UR4 ;  /* 0x00000004ff047e24 */ /* 0x002fc8000f8e00ff */
[----:B------:R1:W2:Y:S03]  /*6820*/  SYNCS.PHASECHK.TRANS64.TRYWAIT P1, [R4+URZ], R3 ;  /* 0x00000003040075a7 */ /* 0x0002a6000802017f */
[----:B--2---:R-:W-:Y:S05]  /*6830*/  @!P1 NANOSLEEP.SYNCS 0x989680 ;  /* 0x009896800000995d */ /* 0x004fea0003900000 */
[----:B------:R-:W2:Y:S02]  /*6840*/  @!P1 SYNCS.PHASECHK.TRANS64 P1, [R4+URZ], R3 ;  /* 0x00000003040095a7 */ /* 0x000ea4000802007f */
[----:B--2---:R-:W-:Y:S05]  /*6850*/  @!P1 BRA `(.L_x_23) ;  /* 0xfffffffc00ec9947 */ /* 0x004fea000383ffff */
[----:B------:R-:W-:Y:S05]  /*6860*/  BRA `(.L_x_22) ;  /* 0xffffffb000ec7947 */ /* 0x000fea000383ffff */
.L_x_88:
[----:B------:R-:W-:Y:S01]  /*6870*/  BSSY B1, `(.L_x_145) ;  /* 0x0000006000017945 */ /* 0x000fe20003800000 */
[----:B------:R-:W-:-:S07]  /*6880*/  IMAD.MOV.U32 R15, RZ, RZ, -0x1 ;  /* 0xffffffffff0f7424 */ /* 0x000fce00078e00ff */
[----:B------:R-:W-:Y:S05]  /*6890*/  WARPSYNC.COLLECTIVE R15, `(.L_x_146) ;  /* 0x000000000f0c7348 */ /* 0x000fea0003c00000 */
[----:B------:R-:W-:Y:S02]  /*68a0*/  ELECT P6, UR62, PT ;  /* 0x00000000003e782f */ /* 0x000fe400038c0000 */
[----:B------:R-:W-:Y:S01]  /*68b0*/  MOV R14, UR62 ;  /* 0x0000003e000e7c02 */ /* 0x000fe20008000f00 */
[----:B------:R-:W-:Y:S10]  /*68c0*/  ENDCOLLECTIVE ;  /* 0x000000000000791b */ /* 0x000ff40003800000 */
.L_x_146:
[----:B------:R-:W-:Y:S05]  /*68d0*/  BSYNC B1 ;  /* 0x0000000000017941 */ /* 0x000fea0003800000 */
.L_x_145:
[----:B------:R-:W-:Y:S05]  /*68e0*/  BRA `(.L_x_147) ;  /* 0xffffffdc00147947 */ /* 0x000fea000383ffff */
.L_x_91:
[----:B0-----:R0:W1:Y:S02]  /*68f0*/  SYNCS.PHASECHK.TRANS64.TRYWAIT P1, [R14+URZ+0x148], R7 ;  /* 0x000148070e0075a7 */ /* 0x001064000802017f */
[----:B-1----:R-:W-:Y:S05]  /*6900*/  @!P1 NANOSLEEP.SYNCS 0x989680 ;  /* 0x009896800000995d */ /* 0x002fea0003900000 */
[----:B------:R-:W1:Y:S02]  /*6910*/  @!P1 SYNCS.PHASECHK.TRANS64 P1, [R14+URZ+0x148], R7 ;  /* 0x000148070e0095a7 */ /* 0x000e64000802007f */
[----:B-1----:R-:W-:Y:S05]  /*6920*/  @!P1 BRA `(.L_x_91) ;  /* 0xfffffffc00f09947 */ /* 0x002fea000383ffff */
[----:B------:R-:W-:Y:S05]  /*6930*/  BRA `(.L_x_148) ;  /* 0xffffffdc00487947 */ /* 0x000fea000383ffff */
.L_x_100:
[----:B------:R-:W-:Y:S01]  /*6940*/  BSSY B0, `(.L_x_149) ;  /* 0x0000006000007945 */ /* 0x000fe20003800000 */
[----:B------:R-:W-:-:S07]  /*6950*/  IMAD.MOV.U32 R15, RZ, RZ, -0x1 ;  /* 0xffffffffff0f7424 */ /* 0x000fce00078e00ff */
[----:B------:R-:W-:Y:S05]  /*6960*/  WARPSYNC.COLLECTIVE R15, `(.L_x_150) ;  /* 0x000000000f0c7348 */ /* 0x000fea0003c00000 */
[----:B------:R-:W-:Y:S02]  /*6970*/  ELECT P6, UR62, PT ;  /* 0x00000000003e782f */ /* 0x000fe400038c0000 */
[----:B------:R-:W-:Y:S01]  /*6980*/  MOV R14, UR62 ;  /* 0x0000003e000e7c02 */ /* 0x000fe20008000f00 */
[----:B------:R-:W-:Y:S10]  /*6990*/  ENDCOLLECTIVE ;  /* 0x000000000000791b */ /* 0x000ff40003800000 */
.L_x_150:
[----:B------:R-:W-:Y:S05]  /*69a0*/  BSYNC B0 ;  /* 0x0000000000007941 */ /* 0x000fea0003800000 */
.L_x_149:
[----:B------:R-:W-:Y:S05]  /*69b0*/  BRA `(.L_x_151) ;  /* 0xffffffe400987947 */ /* 0x000fea000383ffff */
.L_x_104:
[----:B0-----:R0:W1:Y:S02]  /*69c0*/  SYNCS.PHASECHK.TRANS64.TRYWAIT P0, [R7+URZ], R2 ;  /* 0x00000002070075a7 */ /* 0x001064000800017f */
[----:B-1----:R-:W-:Y:S05]  /*69d0*/  @!P0 NANOSLEEP.SYNCS 0x989680 ;  /* 0x009896800000895d */ /* 0x002fea0003900000 */
[----:B------:R-:W1:Y:S02]  /*69e0*/  @!P0 SYNCS.PHASECHK.TRANS64 P0, [R7+URZ], R2 ;  /* 0x00000002070085a7 */ /* 0x000e64000800007f */
[----:B-1----:R-:W-:Y:S05]  /*69f0*/  @!P0 BRA `(.L_x_104) ;  /* 0xfffffffc00f08947 */ /* 0x002fea000383ffff */
[----:B------:R-:W-:Y:S05]  /*6a00*/  BRA `(.L_x_152) ;  /* 0xffffffe400d87947 */ /* 0x000fea000383ffff */
.L_x_105:
[----:B0-----:R0:W1:Y:S02]  /*6a10*/  SYNCS.PHASECHK.TRANS64.TRYWAIT P0, [R9+URZ], R4 ;  /* 0x00000004090075a7 */ /* 0x001064000800017f */
[----:B-1----:R-:W-:Y:S05]  /*6a20*/  @!P0 NANOSLEEP.SYNCS 0x989680 ;  /* 0x009896800000895d */ /* 0x002fea0003900000 */
[----:B------:R-:W1:Y:S02]  /*6a30*/  @!P0 SYNCS.PHASECHK.TRANS64 P0, [R9+URZ], R4 ;  /* 0x00000004090085a7 */ /* 0x000e64000800007f */
[----:B-1----:R-:W-:Y:S05]  /*6a40*/  @!P0 BRA `(.L_x_105) ;  /* 0xfffffffc00f08947 */ /* 0x002fea000383ffff */
[----:B------:R-:W-:Y:S05]  /*6a50*/  BRA `(.L_x_153) ;  /* 0xffffffe400e87947 */ /* 0x000fea000383ffff */
.L_x_106:
[----:B0-----:R0:W1:Y:S02]  /*6a60*/  SYNCS.PHASECHK.TRANS64.TRYWAIT P0, [R6+URZ], R5 ;  /* 0x00000005060075a7 */ /* 0x001064000800017f */
[----:B-1----:R-:W-:Y:S05]  /*6a70*/  @!P0 NANOSLEEP.SYNCS 0x989680 ;  /* 0x009896800000895d */ /* 0x002fea0003900000 */
[----:B------:R-:W1:Y:S02]  /*6a80*/  @!P0 SYNCS.PHASECHK.TRANS64 P0, [R6+URZ], R5 ;  /* 0x00000005060085a7 */ /* 0x000e64000800007f */
[----:B-1----:R-:W-:Y:S05]  /*6a90*/  @!P0 BRA `(.L_x_106) ;  /* 0xfffffffc00f08947 */ /* 0x002fea000383ffff */
[----:B------:R-:W-:Y:S05]  /*6aa0*/  BRA `(.L_x_154) ;  /* 0xffffffe400f87947 */ /* 0x000fea000383ffff */
.L_x_107:
[----:B0-----:R0:W1:Y:S02]  /*6ab0*/  SYNCS.PHASECHK.TRANS64.TRYWAIT P0, [R9+URZ], R4 ;  /* 0x00000004090075a7 */ /* 0x001064000800017f */
[----:B-1----:R-:W-:Y:S05]  /*6ac0*/  @!P0 NANOSLEEP.SYNCS 0x989680 ;  /* 0x009896800000895d */ /* 0x002fea0003900000 */
[----:B------:R-:W1:Y:S02]  /*6ad0*/  @!P0 SYNCS.PHASECHK.TRANS64 P0, [R9+URZ], R4 ;  /* 0x00000004090085a7 */ /* 0x000e64000800007f */
[----:B-1----:R-:W-:Y:S05]  /*6ae0*/  @!P0 BRA `(.L_x_107) ;  /* 0xfffffffc00f08947 */ /* 0x002fea000383ffff */
[----:B------:R-:W-:Y:S05]  /*6af0*/  BRA `(.L_x_155) ;  /* 0xffffffe800087947 */ /* 0x000fea000383ffff */
.L_x_108:
[----:B0-----:R0:W1:Y:S02]  /*6b00*/  SYNCS.PHASECHK.TRANS64.TRYWAIT P0, [R6+URZ], R5 ;  /* 0x00000005060075a7 */ /* 0x001064000800017f */
[----:B-1----:R-:W-:Y:S05]  /*6b10*/  @!P0 NANOSLEEP.SYNCS 0x989680 ;  /* 0x009896800000895d */ /* 0x002fea0003900000 */
[----:B------:R-:W1:Y:S02]  /*6b20*/  @!P0 SYNCS.PHASECHK.TRANS64 P0, [R6+URZ], R5 ;  /* 0x00000005060085a7 */ /* 0x000e64000800007f */
[----:B-1----:R-:W-:Y:S05]  /*6b30*/  @!P0 BRA `(.L_x_108) ;  /* 0xfffffffc00f08947 */ /* 0x002fea000383ffff */
[----:B------:R-:W-:Y:S05]  /*6b40*/  BRA `(.L_x_156) ;  /* 0xffffffe800187947 */ /* 0x000fea000383ffff */
.L_x_109:
[----:B0-----:R0:W1:Y:S02]  /*6b50*/  SYNCS.PHASECHK.TRANS64.TRYWAIT P0, [R9+URZ], R4 ;  /* 0x00000004090075a7 */ /* 0x001064000800017f */
[----:B-1----:R-:W-:Y:S05]  /*6b60*/  @!P0 NANOSLEEP.SYNCS 0x989680 ;  /* 0x009896800000895d */ /* 0x002fea0003900000 */
[----:B------:R-:W1:Y:S02]  /*6b70*/  @!P0 SYNCS.PHASECHK.TRANS64 P0, [R9+URZ], R4 ;  /* 0x00000004090085a7 */ /* 0x000e64000800007f */
[----:B-1----:R-:W-:Y:S05]  /*6b80*/  @!P0 BRA `(.L_x_109) ;  /* 0xfffffffc00f08947 */ /* 0x002fea000383ffff */
[----:B------:R-:W-:Y:S05]  /*6b90*/  BRA `(.L_x_157) ;  /* 0xffffffe800287947 */ /* 0x000fea000383ffff */
.L_x_110:
[----:B0-----:R0:W1:Y:S02]  /*6ba0*/  SYNCS.PHASECHK.TRANS64.TRYWAIT P0, [R6+URZ], R5 ;  /* 0x00000005060075a7 */ /* 0x001064000800017f */
[----:B-1----:R-:W-:Y:S05]  /*6bb0*/  @!P0 NANOSLEEP.SYNCS 0x989680 ;  /* 0x009896800000895d */ /* 0x002fea0003900000 */
[----:B------:R-:W1:Y:S02]  /*6bc0*/  @!P0 SYNCS.PHASECHK.TRANS64 P0, [R6+URZ], R5 ;  /* 0x00000005060085a7 */ /* 0x000e64000800007f */
[----:B-1----:R-:W-:Y:S05]  /*6bd0*/  @!P0 BRA `(.L_x_110) ;  /* 0xfffffffc00f08947 */ /* 0x002fea000383ffff */
[----:B------:R-:W-:Y:S05]  /*6be0*/  BRA `(.L_x_158) ;  /* 0xffffffe800387947 */ /* 0x000fea000383ffff */
.L_x_111:
[----:B0-----:R0:W1:Y:S02]  /*6bf0*/  SYNCS.PHASECHK.TRANS64.TRYWAIT P0, [R9+URZ], R4 ;  /* 0x00000004090075a7 */ /* 0x001064000800017f */
[----:B-1----:R-:W-:Y:S05]  /*6c00*/  @!P0 NANOSLEEP.SYNCS 0x989680 ;  /* 0x009896800000895d */ /* 0x002fea0003900000 */
[----:B------:R-:W1:Y:S02]  /*6c10*/  @!P0 SYNCS.PHASECHK.TRANS64 P0, [R9+URZ], R4 ;  /* 0x00000004090085a7 */ /* 0x000e64000800007f */
[----:B-1----:R-:W-:Y:S05]  /*6c20*/  @!P0 BRA `(.L_x_111) ;  /* 0xfffffffc00f08947 */ /* 0x002fea000383ffff */
[----:B------:R-:W-:Y:S05]  /*6c30*/  BRA `(.L_x_159) ;  /* 0xffffffe800487947 */ /* 0x000fea000383ffff */
.L_x_112:
[----:B0-----:R0:W1:Y:S02]  /*6c40*/  SYNCS.PHASECHK.TRANS64.TRYWAIT P0, [R6+URZ], R5 ;  /* 0x00000005060075a7 */ /* 0x001064000800017f */
[----:B-1----:R-:W-:Y:S05]  /*6c50*/  @!P0 NANOSLEEP.SYNCS 0x989680 ;  /* 0x009896800000895d */ /* 0x002fea0003900000 */
[----:B------:R-:W1:Y:S02]  /*6c60*/  @!P0 SYNCS.PHASECHK.TRANS64 P0, [R6+URZ], R5 ;  /* 0x00000005060085a7 */ /* 0x000e64000800007f */
[----:B-1----:R-:W-:Y:S05]  /*6c70*/  @!P0 BRA `(.L_x_112) ;  /* 0xfffffffc00f08947 */ /* 0x002fea000383ffff */
[----:B------:R-:W-:Y:S05]  /*6c80*/  BRA `(.L_x_160) ;  /* 0xffffffe800587947 */ /* 0x000fea000383ffff */
.L_x_113:
[----:B0-----:R0:W1:Y:S02]  /*6c90*/  SYNCS.PHASECHK.TRANS64.TRYWAIT P0, [R9+URZ], R4 ;  /* 0x00000004090075a7 */ /* 0x001064000800017f */
[----:B-1----:R-:W-:Y:S05]  /*6ca0*/  @!P0 NANOSLEEP.SYNCS 0x989680 ;  /* 0x009896800000895d */ /* 0x002fea0003900000 */
[----:B------:R-:W1:Y:S02]  /*6cb0*/  @!P0 SYNCS.PHASECHK.TRANS64 P0, [R9+URZ], R4 ;  /* 0x00000004090085a7 */ /* 0x000e64000800007f */
[----:B-1----:R-:W-:Y:S05]  /*6cc0*/  @!P0 BRA `(.L_x_113) ;  /* 0xfffffffc00f08947 */ /* 0x002fea000383ffff */
[----:B------:R-:W-:Y:S05]  /*6cd0*/  BRA `(.L_x_161) ;  /* 0xffffffe800687947 */ /* 0x000fea000383ffff */
.L_x_114:
[----:B0-----:R0:W1:Y:S02]  /*6ce0*/  SYNCS.PHASECHK.TRANS64.TRYWAIT P0, [R6+URZ], R5 ;  /* 0x00000005060075a7 */ /* 0x001064000800017f */
[----:B-1----:R-:W-:Y:S05]  /*6cf0*/  @!P0 NANOSLEEP.SYNCS 0x989680 ;  /* 0x009896800000895d */ /* 0x002fea0003900000 */
[----:B------:R-:W1:Y:S02]  /*6d00*/  @!P0 SYNCS.PHASECHK.TRANS64 P0, [R6+URZ], R5 ;  /* 0x00000005060085a7 */ /* 0x000e64000800007f */
[----:B-1----:R-:W-:Y:S05]  /*6d10*/  @!P0 BRA `(.L_x_114) ;  /* 0xfffffffc00f08947 */ /* 0x002fea000383ffff */
[----:B------:R-:W-:Y:S05]  /*6d20*/  BRA `(.L_x_162) ;  /* 0xffffffe800787947 */ /* 0x000fea000383ffff */
.L_x_115:
[----:B0-----:R0:W1:Y:S02]  /*6d30*/  SYNCS.PHASECHK.TRANS64.TRYWAIT P0, [R9+URZ], R4 ;  /* 0x00000004090075a7 */ /* 0x001064000800017f */
[----:B-1----:R-:W-:Y:S05]  /*6d40*/  @!P0 NANOSLEEP.SYNCS 0x989680 ;  /* 0x009896800000895d */ /* 0x002fea0003900000 */
[----:B------:R-:W1:Y:S02]  /*6d50*/  @!P0 SYNCS.PHASECHK.TRANS64 P0, [R9+URZ], R4 ;  /* 0x00000004090085a7 */ /* 0x000e64000800007f */
[----:B-1----:R-:W-:Y:S05]  /*6d60*/  @!P0 BRA `(.L_x_115) ;  /* 0xfffffffc00f08947 */ /* 0x002fea000383ffff */
[----:B------:R-:W-:Y:S05]  /*6d70*/  BRA `(.L_x_163) ;  /* 0xffffffe800887947 */ /* 0x000fea000383ffff */
.L_x_116:
[----:B0-----:R0:W1:Y:S02]  /*6d80*/  SYNCS.PHASECHK.TRANS64.TRYWAIT P0, [R6+URZ], R5 ;  /* 0x00000005060075a7 */ /* 0x001064000800017f */
[----:B-1----:R-:W-:Y:S05]  /*6d90*/  @!P0 NANOSLEEP.SYNCS 0x989680 ;  /* 0x009896800000895d */ /* 0x002fea0003900000 */
[----:B------:R-:W1:Y:S02]  /*6da0*/  @!P0 SYNCS.PHASECHK.TRANS64 P0, [R6+URZ], R5 ;  /* 0x00000005060085a7 */ /* 0x000e64000800007f */
[----:B-1----:R-:W-:Y:S05]  /*6db0*/  @!P0 BRA `(.L_x_116) ;  /* 0xfffffffc00f08947 */ /* 0x002fea000383ffff */
[----:B------:R-:W-:Y:S05]  /*6dc0*/  BRA `(.L_x_164) ;  /* 0xffffffe800987947 */ /* 0x000fea000383ffff */
.L_x_117:
[----:B0-----:R0:W1:Y:S02]  /*6dd0*/  SYNCS.PHASECHK.TRANS64.TRYWAIT P0, [R9+URZ], R4 ;  /* 0x00000004090075a7 */ /* 0x001064000800017f */
[----:B-1----:R-:W-:Y:S05]  /*6de0*/  @!P0 NANOSLEEP.SYNCS 0x989680 ;  /* 0x009896800000895d */ /* 0x002fea0003900000 */
[----:B------:R-:W1:Y:S02]  /*6df0*/  @!P0 SYNCS.PHASECHK.TRANS64 P0, [R9+URZ], R4 ;  /* 0x00000004090085a7 */ /* 0x000e64000800007f */
[----:B-1----:R-:W-:Y:S05]  /*6e00*/  @!P0 BRA `(.L_x_117) ;  /* 0xfffffffc00f08947 */ /* 0x002fea000383ffff */
[----:B------:R-:W-:Y:S05]  /*6e10*/  BRA `(.L_x_165) ;  /* 0xffffffe800a87947 */ /* 0x000fea000383ffff */
.L_x_118:
[----:B0-----:R0:W1:Y:S02]  /*6e20*/  SYNCS.PHASECHK.TRANS64.TRYWAIT P0, [R6+URZ], R5 ;  /* 0x00000005060075a7 */ /* 0x001064000800017f */
[----:B-1----:R-:W-:Y:S05]  /*6e30*/  @!P0 NANOSLEEP.SYNCS 0x989680 ;  /* 0x009896800000895d */ /* 0x002fea0003900000 */
[----:B------:R-:W1:Y:S02]  /*6e40*/  @!P0 SYNCS.PHASECHK.TRANS64 P0, [R6+URZ], R5 ;  /* 0x00000005060085a7 */ /* 0x000e64000800007f */
[----:B-1----:R-:W-:Y:S05]  /*6e50*/  @!P0 BRA `(.L_x_118) ;  /* 0xfffffffc00f08947 */ /* 0x002fea000383ffff */
[----:B------:R-:W-:Y:S05]  /*6e60*/  BRA `(.L_x_166) ;  /* 0xffffffe800b87947 */ /* 0x000fea000383ffff */
.L_x_119:
[----:B0-----:R0:W1:Y:S02]  /*6e70*/  SYNCS.PHASECHK.TRANS64.TRYWAIT P0, [R9+URZ], R4 ;  /* 0x00000004090075a7 */ /* 0x001064000800017f */
[----:B-1----:R-:W-:Y:S05]  /*6e80*/  @!P0 NANOSLEEP.SYNCS 0x989680 ;  /* 0x009896800000895d */ /* 0x002fea0003900000 */
[----:B------:R-:W1:Y:S02]  /*6e90*/  @!P0 SYNCS.PHASECHK.TRANS64 P0, [R9+URZ], R4 ;  /* 0x00000004090085a7 */ /* 0x000e64000800007f */
[----:B-1----:R-:W-:Y:S05]  /*6ea0*/  @!P0 BRA `(.L_x_119) ;  /* 0xfffffffc00f08947 */ /* 0x002fea000383ffff */
[----:B------:R-:W-:Y:S05]  /*6eb0*/  BRA `(.L_x_167) ;  /* 0xffffffe800c87947 */ /* 0x000fea000383ffff */
.L_x_120:
[----:B0-----:R0:W1:Y:S02]  /*6ec0*/  SYNCS.PHASECHK.TRANS64.TRYWAIT P0, [R6+URZ], R5 ;  /* 0x00000005060075a7 */ /* 0x001064000800017f */
[----:B-1----:R-:W-:Y:S05]  /*6ed0*/  @!P0 NANOSLEEP.SYNCS 0x989680 ;  /* 0x009896800000895d */ /* 0x002fea0003900000 */
[----:B------:R-:W1:Y:S02]  /*6ee0*/  @!P0 SYNCS.PHASECHK.TRANS64 P0, [R6+URZ], R5 ;  /* 0x00000005060085a7 */ /* 0x000e64000800007f */
[----:B-1----:R-:W-:Y:S05]  /*6ef0*/  @!P0 BRA `(.L_x_120) ;  /* 0xfffffffc00f08947 */ /* 0x002fea000383ffff */
[----:B------:R-:W-:Y:S05]  /*6f00*/  BRA `(.L_x_168) ;  /* 0xffffffe800d87947 */ /* 0x000fea000383ffff */
.L_x_121:
[----:B0-----:R0:W1:Y:S02]  /*6f10*/  SYNCS.PHASECHK.TRANS64.TRYWAIT P0, [R9+URZ], R4 ;  /* 0x00000004090075a7 */ /* 0x001064000800017f */
[----:B-1----:R-:W-:Y:S05]  /*6f20*/  @!P0 NANOSLEEP.SYNCS 0x989680 ;  /* 0x009896800000895d */ /* 0x002fea0003900000 */
[----:B------:R-:W1:Y:S02]  /*6f30*/  @!P0 SYNCS.PHASECHK.TRANS64 P0, [R9+URZ], R4 ;  /* 0x00000004090085a7 */ /* 0x000e64000800007f */
[----:B-1----:R-:W-:Y:S05]  /*6f40*/  @!P0 BRA `(.L_x_121) ;  /* 0xfffffffc00f08947 */ /* 0x002fea000383ffff */
[----:B------:R-:W-:Y:S05]  /*6f50*/  BRA `(.L_x_169) ;  /* 0xffffffe800e87947 */ /* 0x000fea000383ffff */
.L_x_122:
[----:B0-----:R0:W1:Y:S02]  /*6f60*/  SYNCS.PHASECHK.TRANS64.TRYWAIT P0, [R6+URZ], R5 ;  /* 0x00000005060075a7 */ /* 0x001064000800017f */
[----:B-1----:R-:W-:Y:S05]  /*6f70*/  @!P0 NANOSLEEP.SYNCS 0x989680 ;  /* 0x009896800000895d */ /* 0x002fea0003900000 */
[----:B------:R-:W1:Y:S02]  /*6f80*/  @!P0 SYNCS.PHASECHK.TRANS64 P0, [R6+URZ], R5 ;  /* 0x00000005060085a7 */ /* 0x000e64000800007f */
[----:B-1----:R-:W-:Y:S05]  /*6f90*/  @!P0 BRA `(.L_x_122) ;  /* 0xfffffffc00f08947 */ /* 0x002fea000383ffff */
[----:B------:R-:W-:Y:S05]  /*6fa0*/  BRA `(.L_x_170) ;  /* 0xffffffe800f87947 */ /* 0x000fea000383ffff */
.L_x_123:
[----:B0-----:R0:W1:Y:S02]  /*6fb0*/  SYNCS.PHASECHK.TRANS64.TRYWAIT P0, [R9+URZ], R4 ;  /* 0x00000004090075a7 */ /* 0x001064000800017f */
[----:B-1----:R-:W-:Y:S05]  /*6fc0*/  @!P0 NANOSLEEP.SYNCS 0x989680 ;  /* 0x009896800000895d */ /* 0x002fea0003900000 */
[----:B------:R-:W1:Y:S02]  /*6fd0*/  @!P0 SYNCS.PHASECHK.TRANS64 P0, [R9+URZ], R4 ;  /* 0x00000004090085a7 */ /* 0x000e64000800007f */
[----:B-1----:R-:W-:Y:S05]  /*6fe0*/  @!P0 BRA `(.L_x_123) ;  /* 0xfffffffc00f08947 */ /* 0x002fea000383ffff */
[----:B------:R-:W-:Y:S05]  /*6ff0*/  BRA `(.L_x_171) ;  /* 0xffffffec00087947 */ /* 0x000fea000383ffff */
.L_x_124:
[----:B0-----:R0:W1:Y:S02]  /*7000*/  SYNCS.PHASECHK.TRANS64.TRYWAIT P0, [R6+URZ], R5 ;  /* 0x00000005060075a7 */ /* 0x001064000800017f */
[----:B-1----:R-:W-:Y:S05]  /*7010*/  @!P0 NANOSLEEP.SYNCS 0x989680 ;  /* 0x009896800000895d */ /* 0x002fea0003900000 */
[----:B------:R-:W1:Y:S02]  /*7020*/  @!P0 SYNCS.PHASECHK.TRANS64 P0, [R6+URZ], R5 ;  /* 0x00000005060085a7 */ /* 0x000e64000800007f */
[----:B-1----:R-:W-:Y:S05]  /*7030*/  @!P0 BRA `(.L_x_124) ;  /* 0xfffffffc00f08947 */ /* 0x002fea000383ffff */
[----:B------:R-:W-:Y:S05]  /*7040*/  BRA `(.L_x_172) ;  /* 0xffffffec00187947 */ /* 0x000fea000383ffff */
.L_x_125:
[----:B0-----:R0:W1:Y:S02]  /*7050*/  SYNCS.PHASECHK.TRANS64.TRYWAIT P0, [R9+URZ], R4 ;  /* 0x00000004090075a7 */ /* 0x001064000800017f */
[----:B-1----:R-:W-:Y:S05]  /*7060*/  @!P0 NANOSLEEP.SYNCS 0x989680 ;  /* 0x009896800000895d */ /* 0x002fea0003900000 */
[----:B------:R-:W1:Y:S02]  /*7070*/  @!P0 SYNCS.PHASECHK.TRANS64 P0, [R9+URZ], R4 ;  /* 0x00000004090085a7 */ /* 0x000e64000800007f */
[----:B-1----:R-:W-:Y:S05]  /*7080*/  @!P0 BRA `(.L_x_125) ;  /* 0xfffffffc00f08947 */ /* 0x002fea000383ffff */
[----:B------:R-:W-:Y:S05]  /*7090*/  BRA `(.L_x_173) ;  /* 0xffffffec00287947 */ /* 0x000fea000383ffff */
.L_x_126:
[----:B0-----:R0:W1:Y:S02]  /*70a0*/  SYNCS.PHASECHK.TRANS64.TRYWAIT P0, [R6+URZ], R5 ;  /* 0x00000005060075a7 */ /* 0x001064000800017f */
[----:B-1----:R-:W-:Y:S05]  /*70b0*/  @!P0 NANOSLEEP.SYNCS 0x989680 ;  /* 0x009896800000895d */ /* 0x002fea0003900000 */
[----:B------:R-:W1:Y:S02]  /*70c0*/  @!P0 SYNCS.PHASECHK.TRANS64 P0, [R6+URZ], R5 ;  /* 0x00000005060085a7 */ /* 0x000e64000800007f */
[----:B-1----:R-:W-:Y:S05]  /*70d0*/  @!P0 BRA `(.L_x_126) ;  /* 0xfffffffc00f08947 */ /* 0x002fea000383ffff */
[----:B------:R-:W-:Y:S05]  /*70e0*/  BRA `(.L_x_174) ;  /* 0xffffffec00387947 */ /* 0x000fea000383ffff */
.L_x_127:
[----:B0-----:R0:W1:Y:S02]  /*70f0*/  SYNCS.PHASECHK.TRANS64.TRYWAIT P0, [R9+URZ], R4 ;  /* 0x00000004090075a7 */ /* 0x001064000800017f */
[----:B-1----:R-:W-:Y:S05]  /*7100*/  @!P0 NANOSLEEP.SYNCS 0x989680 ;  /* 0x009896800000895d */ /* 0x002fea0003900000 */
[----:B------:R-:W1:Y:S02]  /*7110*/  @!P0 SYNCS.PHASECHK.TRANS64 P0, [R9+URZ], R4 ;  /* 0x00000004090085a7 */ /* 0x000e64000800007f */
[----:B-1----:R-:W-:Y:S05]  /*7120*/  @!P0 BRA `(.L_x_127) ;  /* 0xfffffffc00f08947 */ /* 0x002fea000383ffff */
[----:B------:R-:W-:Y:S05]  /*7130*/  BRA `(.L_x_175) ;  /* 0xffffffec00487947 */ /* 0x000fea000383ffff */
.L_x_128:
[----:B0-----:R0:W1:Y:S02]  /*7140*/  SYNCS.PHASECHK.TRANS64.TRYWAIT P0, [R6+URZ], R5 ;  /* 0x00000005060075a7 */ /* 0x001064000800017f */
[----:B-1----:R-:W-:Y:S05]  /*7150*/  @!P0 NANOSLEEP.SYNCS 0x989680 ;  /* 0x009896800000895d */ /* 0x002fea0003900000 */
[----:B------:R-:W1:Y:S02]  /*7160*/  @!P0 SYNCS.PHASECHK.TRANS64 P0, [R6+URZ], R5 ;  /* 0x00000005060085a7 */ /* 0x000e64000800007f */
[----:B-1----:R-:W-:Y:S05]  /*7170*/  @!P0 BRA `(.L_x_128) ;  /* 0xfffffffc00f08947 */ /* 0x002fea000383ffff */
[----:B------:R-:W-:Y:S05]  /*7180*/  BRA `(.L_x_176) ;  /* 0xffffffec00587947 */ /* 0x000fea000383ffff */
.L_x_129:
[----:B0-----:R0:W1:Y:S02]  /*7190*/  SYNCS.PHASECHK.TRANS64.TRYWAIT P0, [R9+URZ], R4 ;  /* 0x00000004090075a7 */ /* 0x001064000800017f */
[----:B-1----:R-:W-:Y:S05]  /*71a0*/  @!P0 NANOSLEEP.SYNCS 0x989680 ;  /* 0x009896800000895d */ /* 0x002fea0003900000 */
[----:B------:R-:W1:Y:S02]  /*71b0*/  @!P0 SYNCS.PHASECHK.TRANS64 P0, [R9+URZ], R4 ;  /* 0x00000004090085a7 */ /* 0x000e64000800007f */
[----:B-1----:R-:W-:Y:S05]  /*71c0*/  @!P0 BRA `(.L_x_129) ;  /* 0xfffffffc00f08947 */ /* 0x002fea000383ffff */
[----:B------:R-:W-:Y:S05]  /*71d0*/  BRA `(.L_x_177) ;  /* 0xffffffec00687947 */ /* 0x000fea000383ffff */
.L_x_130:
[----:B0-----:R0:W1:Y:S02]  /*71e0*/  SYNCS.PHASECHK.TRANS64.TRYWAIT P0, [R6+URZ], R5 ;  /* 0x00000005060075a7 */ /* 0x001064000800017f */
[----:B-1----:R-:W-:Y:S05]  /*71f0*/  @!P0 NANOSLEEP.SYNCS 0x989680 ;  /* 0x009896800000895d */ /* 0x002fea0003900000 */
[----:B------:R-:W1:Y:S02]  /*7200*/  @!P0 SYNCS.PHASECHK.TRANS64 P0, [R6+URZ], R5 ;  /* 0x00000005060085a7 */ /* 0x000e64000800007f */
[----:B-1----:R-:W-:Y:S05]  /*7210*/  @!P0 BRA `(.L_x_130) ;  /* 0xfffffffc00f08947 */ /* 0x002fea000383ffff */
[----:B------:R-:W-:Y:S05]  /*7220*/  BRA `(.L_x_178) ;  /* 0xffffffec00787947 */ /* 0x000fea000383ffff */
.L_x_131:
[----:B0-----:R0:W1:Y:S02]  /*7230*/  SYNCS.PHASECHK.TRANS64.TRYWAIT P0, [R9+URZ], R4 ;  /* 0x00000004090075a7 */ /* 0x001064000800017f */
[----:B-1----:R-:W-:Y:S05]  /*7240*/  @!P0 NANOSLEEP.SYNCS 0x989680 ;  /* 0x009896800000895d */ /* 0x002fea0003900000 */
[----:B------:R-:W1:Y:S02]  /*7250*/  @!P0 SYNCS.PHASECHK.TRANS64 P0, [R9+URZ], R4 ;  /* 0x00000004090085a7 */ /* 0x000e64000800007f */
[----:B-1----:R-:W-:Y:S05]  /*7260*/  @!P0 BRA `(.L_x_131) ;  /* 0xfffffffc00f08947 */ /* 0x002fea000383ffff */
[----:B------:R-:W-:Y:S05]  /*7270*/  BRA `(.L_x_179) ;  /* 0xffffffec00887947 */ /* 0x000fea000383ffff */
.L_x_132:
[----:B0-----:R0:W1:Y:S02]  /*7280*/  SYNCS.PHASECHK.TRANS64.TRYWAIT P0, [R6+URZ], R5 ;  /* 0x00000005060075a7 */ /* 0x001064000800017f */
[----:B-1----:R-:W-:Y:S05]  /*7290*/  @!P0 NANOSLEEP.SYNCS 0x989680 ;  /* 0x009896800000895d */ /* 0x002fea0003900000 */
[----:B------:R-:W1:Y:S02]  /*72a0*/  @!P0 SYNCS.PHASECHK.TRANS64 P0, [R6+URZ], R5 ;  /* 0x00000005060085a7 */ /* 0x000e64000800007f */
[----:B-1----:R-:W-:Y:S05]  /*72b0*/  @!P0 BRA `(.L_x_132) ;  /* 0xfffffffc00f08947 */ /* 0x002fea000383ffff */
[----:B------:R-:W-:Y:S05]  /*72c0*/  BRA `(.L_x_180) ;  /* 0xffffffec00987947 */ /* 0x000fea000383ffff */
.L_x_133:
[----:B0-----:R0:W1:Y:S02]  /*72d0*/  SYNCS.PHASECHK.TRANS64.TRYWAIT P0, [R9+URZ], R4 ;  /* 0x00000004090075a7 */ /* 0x001064000800017f */
[----:B-1----:R-:W-:Y:S05]  /*72e0*/  @!P0 NANOSLEEP.SYNCS 0x989680 ;  /* 0x009896800000895d */ /* 0x002fea0003900000 */
[----:B------:R-:W1:Y:S02]  /*72f0*/  @!P0 SYNCS.PHASECHK.TRANS64 P0, [R9+URZ], R4 ;  /* 0x00000004090085a7 */ /* 0x000e64000800007f */
[----:B-1----:R-:W-:Y:S05]  /*7300*/  @!P0 BRA `(.L_x_133) ;  /* 0xfffffffc00f08947 */ /* 0x002fea000383ffff */
[----:B------:R-:W-:Y:S05]  /*7310*/  BRA `(.L_x_181) ;  /* 0xffffffec00a87947 */ /* 0x000fea000383ffff */
.L_x_134:
[----:B0-----:R0:W1:Y:S02]  /*7320*/  SYNCS.PHASECHK.TRANS64.TRYWAIT P0, [R6+URZ], R5 ;  /* 0x00000005060075a7 */ /* 0x001064000800017f */
[----:B-1----:R-:W-:Y:S05]  /*7330*/  @!P0 NANOSLEEP.SYNCS 0x989680 ;  /* 0x009896800000895d */ /* 0x002fea0003900000 */
[----:B------:R-:W1:Y:S02]  /*7340*/  @!P0 SYNCS.PHASECHK.TRANS64 P0, [R6+URZ], R5 ;  /* 0x00000005060085a7 */ /* 0x000e64000800007f */
[----:B-1----:R-:W-:Y:S05]  /*7350*/  @!P0 BRA `(.L_x_134) ;  /* 0xfffffffc00f08947 */ /* 0x002fea000383ffff */
[----:B------:R-:W-:Y:S05]  /*7360*/  BRA `(.L_x_182) ;  /* 0xffffffec00b87947 */ /* 0x000fea000383ffff */
.L_x_135:
[----:B0-----:R0:W1:Y:S02]  /*7370*/  SYNCS.PHASECHK.TRANS64.TRYWAIT P0, [R9+URZ], R4 ;  /* 0x00000004090075a7 */ /* 0x001064000800017f */
[----:B-1----:R-:W-:Y:S05]  /*7380*/  @!P0 NANOSLEEP.SYNCS 0x989680 ;  /* 0x009896800000895d */ /* 0x002fea0003900000 */
[----:B------:R-:W1:Y:S02]  /*7390*/  @!P0 SYNCS.PHASECHK.TRANS64 P0, [R9+URZ], R4 ;  /* 0x00000004090085a7 */ /* 0x000e64000800007f */
[----:B-1----:R-:W-:Y:S05]  /*73a0*/  @!P0 BRA `(.L_x_135) ;  /* 0xfffffffc00f08947 */ /* 0x002fea000383ffff */
[----:B------:R-:W-:Y:S05]  /*73b0*/  BRA `(.L_x_183) ;  /* 0xffffffec00c87947 */ /* 0x000fea000383ffff */
.L_x_136:
[----:B0-----:R0:W1:Y:S02]  /*73c0*/  SYNCS.PHASECHK.TRANS64.TRYWAIT P0, [R6+URZ], R5 ;  /* 0x00000005060075a7 */ /* 0x001064000800017f */
[----:B-1----:R-:W-:Y:S05]  /*73d0*/  @!P0 NANOSLEEP.SYNCS 0x989680 ;  /* 0x009896800000895d */ /* 0x002fea0003900000 */
[----:B------:R-:W1:Y:S02]  /*73e0*/  @!P0 SYNCS.PHASECHK.TRANS64 P0, [R6+URZ], R5 ;  /* 0x00000005060085a7 */ /* 0x000e64000800007f */
[----:B-1----:R-:W-:Y:S05]  /*73f0*/  @!P0 BRA `(.L_x_136) ;  /* 0xfffffffc00f08947 */ /* 0x002fea000383ffff */
[----:B------:R-:W-:Y:S05]  /*7400*/  BRA `(.L_x_184) ;  /* 0xffffffec00d87947 */ /* 0x000fea000383ffff */
.L_x_137:
[----:B0-----:R0:W1:Y:S02]  /*7410*/  SYNCS.PHASECHK.TRANS64.TRYWAIT P0, [R9+URZ], R4 ;  /* 0x00000004090075a7 */ /* 0x001064000800017f */
[----:B-1----:R-:W-:Y:S05]  /*7420*/  @!P0 NANOSLEEP.SYNCS 0x989680 ;  /* 0x009896800000895d */ /* 0x002fea0003900000 */
[----:B------:R-:W1:Y:S02]  /*7430*/  @!P0 SYNCS.PHASECHK.TRANS64 P0, [R9+URZ], R4 ;  /* 0x00000004090085a7 */ /* 0x000e64000800007f */
[----:B-1----:R-:W-:Y:S05]  /*7440*/  @!P0 BRA `(.L_x_137) ;  /* 0xfffffffc00f08947 */ /* 0x002fea000383ffff */
[----:B------:R-:W-:Y:S05]  /*7450*/  BRA `(.L_x_185) ;  /* 0xffffffec00e87947 */ /* 0x000fea000383ffff */
.L_x_138:
[----:B0-----:R0:W1:Y:S02]  /*7460*/  SYNCS.PHASECHK.TRANS64.TRYWAIT P0, [R6+URZ], R5 ;  /* 0x00000005060075a7 */ /* 0x001064000800017f */
[----:B-1----:R-:W-:Y:S05]  /*7470*/  @!P0 NANOSLEEP.SYNCS 0x989680 ;  /* 0x009896800000895d */ /* 0x002fea0003900000 */
[----:B------:R-:W1:Y:S02]  /*7480*/  @!P0 SYNCS.PHASECHK.TRANS64 P0, [R6+URZ], R5 ;  /* 0x00000005060085a7 */ /* 0x000e64000800007f */
[----:B-1----:R-:W-:Y:S05]  /*7490*/  @!P0 BRA `(.L_x_138) ;  /* 0xfffffffc00f08947 */ /* 0x002fea000383ffff */
[----:B------:R-:W-:Y:S05]  /*74a0*/  BRA `(.L_x_186) ;  /* 0xffffffec00f87947 */ /* 0x000fea000383ffff */
.L_x_139:
[----:B0-----:R0:W1:Y:S02]  /*74b0*/  SYNCS.PHASECHK.TRANS64.TRYWAIT P0, [R9+URZ], R4 ;  /* 0x00000004090075a7 */ /* 0x001064000800017f */
[----:B-1----:R-:W-:Y:S05]  /*74c0*/  @!P0 NANOSLEEP.SYNCS 0x989680 ;  /* 0x009896800000895d */ /* 0x002fea0003900000 */
[----:B------:R-:W1:Y:S02]  /*74d0*/  @!P0 SYNCS.PHASECHK.TRANS64 P0, [R9+URZ], R4 ;  /* 0x00000004090085a7 */ /* 0x000e64000800007f */
[----:B-1----:R-:W-:Y:S05]  /*74e0*/  @!P0 BRA `(.L_x_139) ;  /* 0xfffffffc00f08947 */ /* 0x002fea000383ffff */
[----:B------:R-:W-:Y:S05]  /*74f0*/  BRA `(.L_x_187) ;  /* 0xfffffff000087947 */ /* 0x000fea000383ffff */
.L_x_140:
[----:B0-----:R0:W1:Y:S02]  /*7500*/  SYNCS.PHASECHK.TRANS64.TRYWAIT P0, [R6+URZ], R5 ;  /* 0x00000005060075a7 */ /* 0x001064000800017f */
[----:B-1----:R-:W-:Y:S05]  /*7510*/  @!P0 NANOSLEEP.SYNCS 0x989680 ;  /* 0x009896800000895d */ /* 0x002fea0003900000 */
[----:B------:R-:W1:Y:S02]  /*7520*/  @!P0 SYNCS.PHASECHK.TRANS64 P0, [R6+URZ], R5 ;  /* 0x00000005060085a7 */ /* 0x000e64000800007f */
[----:B-1----:R-:W-:Y:S05]  /*7530*/  @!P0 BRA `(.L_x_140) ;  /* 0xfffffffc00f08947 */ /* 0x002fea000383ffff */
[----:B------:R-:W-:Y:S05]  /*7540*/  BRA `(.L_x_188) ;  /* 0xfffffff000187947 */ /* 0x000fea000383ffff */
.L_x_141:
[----:B0-----:R0:W1:Y:S02]  /*7550*/  SYNCS.PHASECHK.TRANS64.TRYWAIT P0, [R9+URZ], R4 ;  /* 0x00000004090075a7 */ /* 0x001064000800017f */
[----:B-1----:R-:W-:Y:S05]  /*7560*/  @!P0 NANOSLEEP.SYNCS 0x989680 ;  /* 0x009896800000895d */ /* 0x002fea0003900000 */
[----:B------:R-:W1:Y:S02]  /*7570*/  @!P0 SYNCS.PHASECHK.TRANS64 P0, [R9+URZ], R4 ;  /* 0x00000004090085a7 */ /* 0x000e64000800007f */
[----:B-1----:R-:W-:Y:S05]  /*7580*/  @!P0 BRA `(.L_x_141) ;  /* 0xfffffffc00f08947 */ /* 0x002fea000383ffff */
[----:B------:R-:W-:Y:S05]  /*7590*/  BRA `(.L_x_189) ;  /* 0xfffffff000287947 */ /* 0x000fea000383ffff */
.L_x_142:
[----:B0-----:R0:W1:Y:S02]  /*75a0*/  SYNCS.PHASECHK.TRANS64.TRYWAIT P0, [R6+URZ], R5 ;  /* 0x00000005060075a7 */ /* 0x001064000800017f */
[----:B-1----:R-:W-:Y:S05]  /*75b0*/  @!P0 NANOSLEEP.SYNCS 0x989680 ;  /* 0x009896800000895d */ /* 0x002fea0003900000 */
[----:B------:R-:W1:Y:S02]  /*75c0*/  @!P0 SYNCS.PHASECHK.TRANS64 P0, [R6+URZ], R5 ;  /* 0x00000005060085a7 */ /* 0x000e64000800007f */
[----:B-1----:R-:W-:Y:S05]  /*75d0*/  @!P0 BRA `(.L_x_142) ;  /* 0xfffffffc00f08947 */ /* 0x002fea000383ffff */
[----:B------:R-:W-:Y:S05]  /*75e0*/  BRA `(.L_x_190) ;  /* 0xfffffff000387947 */ /* 0x000fea000383ffff */
.L_x_143:
[----:B-1----:R1:W2:Y:S02]  /*75f0*/  SYNCS.PHASECHK.TRANS64.TRYWAIT P0, [R9+URZ], R4 ;  /* 0x00000004090075a7 */ /* 0x0022a4000800017f */
[----:B--2---:R-:W-:Y:S05]  /*7600*/  @!P0 NANOSLEEP.SYNCS 0x989680 ;  /* 0x009896800000895d */ /* 0x004fea0003900000 */
[----:B------:R-:W2:Y:S02]  /*7610*/  @!P0 SYNCS.PHASECHK.TRANS64 P0, [R9+URZ], R4 ;  /* 0x00000004090085a7 */ /* 0x000ea4000800007f */
[----:B--2---:R-:W-:Y:S05]  /*7620*/  @!P0 BRA `(.L_x_143) ;  /* 0xfffffffc00f08947 */ /* 0x004fea000383ffff */
[----:B------:R-:W-:Y:S05]  /*7630*/  BRA `(.L_x_191) ;  /* 0xfffffff000407947 */ /* 0x000fea000383ffff */
.L_x_192:
[----:B------:R-:W-:-:S00]  /*7640*/  BRA `(.L_x_192) ;  /* 0xfffffffc00fc7947 */ /* 0x000fc0000383ffff */
[----:B------:R-:W-:-:S00]  /*7650*/  NOP ;  /* 0x0000000000007918 */ /* 0x000fc00000000000 */
        /* <DEDUP_REMOVED lines=10> */
.L_x_193:


//--------------------- .nv.global.init           --------------------------
	.section	.nv.global.init,"aw",@progbits
.nv.global.init:
	.type		$str$22,@object
	.size		$str$22,($str$23 - $str$22)
$str$22:
        /*0000*/ 	.byte	0x6b, 0x5f, 0x74, 0x69, 0x6c, 0x65, 0x5f, 0x63, 0x6f, 0x75, 0x6e, 0x74, 0x20, 0x3e, 0x3d, 0x20
        /*0010*/ 	.byte	0x31, 0x00
	.type		$str$23,@object
	.size		$str$23,(__unnamed_1 - $str$23)
$str$23:
        /*0012*/ 	.byte	0x2f, 0x74, 0x6d, 0x70, 0x2f, 0x63, 0x75, 0x74, 0x6c, 0x61, 0x73, 0x73, 0x5f, 0x73, 0x77, 0x65
        /*0022*/ 	.byte	0x65, 0x70, 0x5f, 0x73, 0x72, 0x63, 0x2f, 0x69, 0x6e, 0x63, 0x6c, 0x75, 0x64, 0x65, 0x2f, 0x63
        /*0032*/ 	.byte	0x75, 0x74, 0x6c, 0x61, 0x73, 0x73, 0x2f, 0x67, 0x65, 0x6d, 0x6d, 0x2f, 0x63, 0x6f, 0x6c, 0x6c
        /*0042*/ 	.byte	0x65, 0x63, 0x74, 0x69, 0x76, 0x65, 0x2f, 0x73, 0x6d, 0x39, 0x30, 0x5f, 0x6d, 0x6d, 0x61, 0x5f
        /*0052*/ 	.byte	0x74, 0x6d, 0x61, 0x5f, 0x67, 0x6d, 0x6d, 0x61, 0x5f, 0x73, 0x73, 0x5f, 0x77, 0x61, 0x72, 0x70
        /*0062*/ 	.byte	0x73, 0x70, 0x65, 0x63, 0x69, 0x61, 0x6c, 0x69, 0x7a, 0x65, 0x64, 0x2e, 0x68, 0x70, 0x70, 0x00
	.type		__unnamed_1,@object
	.size		__unnamed_1,(.L_0 - __unnamed_1)
__unnamed_1:
        /*0072*/ 	.byte	0x76, 0x6f, 0x69, 0x64, 0x20, 0x63, 0x75, 0x74, 0x6c, 0x61, 0x73, 0x73, 0x3a, 0x3a, 0x67, 0x65
        /* <DEDUP_REMOVED lines=171> */
        /*0b32*/ 	.byte	0x65, 0x3a, 0x3a, 0x69, 0x64, 0x65, 0x6e, 0x74, 0x69, 0x74, 0x79, 0x5d, 0x00
.L_0:


//--------------------- .nv.shared._ZN7cutlass13device_kernelINS_4gemm6kernel13GemmUniversalIN4cute5tupleIJiiiiEEENS1_10collective13CollectiveMmaINS1_34MainloopSm90TmaGmmaWarpSpecializedILi41ENS5_IJNS4_1CILi1EEESB_SB_EEENS1_35KernelTmaWarpSpecializedCooperativeEEENS5_IJNSA_ILi128EEENSA_ILi48EEENSA_ILi32EEEEEEaNS5_IJlSB_lEEEaSJ_NS4_8TiledMMAINS4_8MMA_AtomIJNS4_4SM904GMMA26MMA_64x16x32_S32S8S8_SS_TNEEEENS4_6LayoutINS5_IJNSA_ILi2EEESB_SB_EEENS5_IJSB_NSA_ILi0EEEST_EEEEENS5_IJNS4_10UnderscoreESW_SW_EEEEENS4_13SM90_TMA_LOADENS4_14ComposedLayoutINS4_7SwizzleILi1ELi4ELi3EEENS4_18smem_ptr_flag_bitsILi8EEENSQ_INS5_IJNSA_ILi8EEESH_EEENS5_IJSH_SB_EEEEEEEvNS4_8identityESZ_S19_vS1A_EENS_8epilogue10collective6detail29Sm90TmaWarpSpecializedAdapterINS1D_15DefaultEpilogueIaSJ_SJ_NS1C_6thread17LinearCombinationIaLi1EiiLNS1H_9ScaleType4KindE0ELNS_15FloatRoundStyleE2EaEENS1_15EpilogueDefaultEEEEEvvEEEEvNT_6ParamsE --------------------------
	.section	.nv.shared._ZN7cutlass13device_kernelINS_4gemm6kernel13GemmUniversalIN4cute5tupleIJiiiiEEENS1_10collective13CollectiveMmaINS1_34MainloopSm90TmaGmmaWarpSpecializedILi41ENS5_IJNS4_1CILi1EEESB_SB_EEENS1_35KernelTmaWarpSpecializedCooperativeEEENS5_IJNSA_ILi128EEENSA_ILi48EEENSA_ILi32EEEEEEaNS5_IJlSB_lEEEaSJ_NS4_8TiledMMAINS4_8MMA_AtomIJNS4_4SM904GMMA26MMA_64x16x32_S32S8S8_SS_TNEEEENS4_6LayoutINS5_IJNSA_ILi2EEESB_SB_EEENS5_IJSB_NSA_ILi0EEEST_EEEEENS5_IJNS4_10UnderscoreESW_SW_EEEEENS4_13SM90_TMA_LOADENS4_14ComposedLayoutINS4_7SwizzleILi1ELi4ELi3EEENS4_18smem_ptr_flag_bitsILi8EEENSQ_INS5_IJNSA_ILi8EEESH_EEENS5_IJSH_SB_EEEEEEEvNS4_8identityESZ_S19_vS1A_EENS_8epilogue10collective6detail29Sm90TmaWarpSpecializedAdapterINS1D_15DefaultEpilogueIaSJ_SJ_NS1C_6thread17LinearCombinationIaLi1EiiLNS1H_9ScaleType4KindE0ELNS_15FloatRoundStyleE2EaEENS1_15EpilogueDefaultEEEEEvvEEEEvNT_6ParamsE,"aw",@nobits
	.sectionflags	@""
	.align	16
	.zero		1024


//--------------------- .nv.shared.reserved.0     --------------------------
	.section	.nv.shared.reserved.0,"aw",@nobits
	.weak		__nv_reservedSMEM_offset_0_alias
	.size		__nv_reservedSMEM_offset_0_alias, 0, 0
	.other		__nv_reservedSMEM_offset_0_alias,@"STO_CUDA_RESERVED_SHARED STV_DEFAULT"
__nv_reservedSMEM_offset_0_alias:
	.zero		0


//--------------------- .nv.global                --------------------------
	.section	.nv.global,"aw",@nobits
.nv.global:
	.type		_ZN40_INTERNAL_3fb640e7_4_k_cu_d4fef214_122244cute1_E,@object
	.size		_ZN40_INTERNAL_3fb640e7_4_k_cu_d4fef214_122244cute1_E,(_ZN40_INTERNAL_3fb640e7_4_k_cu_d4fef214_122244cuda3std3__45__cpo6cbeginE - _ZN40_INTERNAL_3fb640e7_4_k_cu_d4fef214_122244cute1_E)
_ZN40_INTERNAL_3fb640e7_4_k_cu_d4fef214_122244cute1_E:
	.zero		1
	.type		_ZN40_INTERNAL_3fb640e7_4_k_cu_d4fef214_122244cuda3std3__45__cpo6cbeginE,@object
	.size		_ZN40_INTERNAL_3fb640e7_4_k_cu_d4fef214_122244cuda3std3__45__cpo6cbeginE,(_ZN40_INTERNAL_3fb640e7_4_k_cu_d4fef214_122244cuda3std3__48in_placeE - _ZN40_INTERNAL_3fb640e7_4_k_cu_d4fef214_122244cuda3std3__45__cpo6cbeginE)
_ZN40_INTERNAL_3fb640e7_4_k_cu_d4fef214_122244cuda3std3__45__cpo6cbeginE:
	.zero		1
	.type		_ZN40_INTERNAL_3fb640e7_4_k_cu_d4fef214_122244cuda3std3__48in_placeE,@object
	.size		_ZN40_INTERNAL_3fb640e7_4_k_cu_d4fef214_122244cuda3std3__48in_placeE,(_ZN40_INTERNAL_3fb640e7_4_k_cu_d4fef214_122244cuda3std6ranges3__45__cpo9iter_moveE - _ZN40_INTERNAL_3fb640e7_4_k_cu_d4fef214_122244cuda3std3__48in_placeE)
_ZN40_INTERNAL_3fb640e7_4_k_cu_d4fef214_122244cuda3std3__48in_placeE:
	.zero		1
	.type		_ZN40_INTERNAL_3fb640e7_4_k_cu_d4fef214_122244cuda3std6ranges3__45__cpo9iter_moveE,@object
	.size		_ZN40_INTERNAL_3fb640e7_4_k_cu_d4fef214_122244cuda3std6ranges3__45__cpo9iter_moveE,(_ZN40_INTERNAL_3fb640e7_4_k_cu_d4fef214_122244cuda3std3__45__cpo5beginE - _ZN40_INTERNAL_3fb640e7_4_k_cu_d4fef214_122244cuda3std6ranges3__45__cpo9iter_moveE)
_ZN40_INTERNAL_3fb640e7_4_k_cu_d4fef214_122244cuda3std6ranges3__45__cpo9iter_moveE:
	.zero		1
	.type		_ZN40_INTERNAL_3fb640e7_4_k_cu_d4fef214_122244cuda3std3__45__cpo5beginE,@object
	.size		_ZN40_INTERNAL_3fb640e7_4_k_cu_d4fef214_122244cuda3std3__45__cpo5beginE,(_ZN40_INTERNAL_3fb640e7_4_k_cu_d4fef214_122244cuda3std3__442_GLOBAL__N__3fb640e7_4_k_cu_d4fef214_122246ignoreE - _ZN40_INTERNAL_3fb640e7_4_k_cu_d4fef214_122244cuda3std3__45__cpo5beginE)
_ZN40_INTERNAL_3fb640e7_4_k_cu_d4fef214_122244cuda3std3__45__cpo5beginE:
	.zero		1
	.type		_ZN40_INTERNAL_3fb640e7_4_k_cu_d4fef214_122244cuda3std3__442_GLOBAL__N__3fb640e7_4_k_cu_d4fef214_122246ignoreE,@object
	.size		_ZN40_INTERNAL_3fb640e7_4_k_cu_d4fef214_122244cuda3std3__442_GLOBAL__N__3fb640e7_4_k_cu_d4fef214_122246ignoreE,(_ZN40_INTERNAL_3fb640e7_4_k_cu_d4fef214_122244cute7productE - _ZN40_INTERNAL_3fb640e7_4_k_cu_d4fef214_122244cuda3std3__442_GLOBAL__N__3fb640e7_4_k_cu_d4fef214_122246ignoreE)
_ZN40_INTERNAL_3fb640e7_4_k_cu_d4fef214_122244cuda3std3__442_GLOBAL__N__3fb640e7_4_k_cu_d4fef214_122246ignoreE:
	.zero		1
	.type		_ZN40_INTERNAL_3fb640e7_4_k_cu_d4fef214_122244cute7productE,@object
	.size		_ZN40_INTERNAL_3fb640e7_4_k_cu_d4fef214_122244cute7productE,(_ZN40_INTERNAL_3fb640e7_4_k_cu_d4fef214_122244cuda3std3__45__cpo3endE - _ZN40_INTERNAL_3fb640e7_4_k_cu_d4fef214_122244cute7productE)
_ZN40_INTERNAL_3fb640e7_4_k_cu_d4fef214_122244cute7productE:
	.zero		1
	.type		_ZN40_INTERNAL_3fb640e7_4_k_cu_d4fef214_122244cuda3std3__45__cpo3endE,@object
	.size		_ZN40_INTERNAL_3fb640e7_4_k_cu_d4fef214_122244cuda3std3__45__cpo3endE,(_ZN40_INTERNAL_3fb640e7_4_k_cu_d4fef214_122244cuda3std3__419piecewise_constructE - _ZN40_INTERNAL_3fb640e7_4_k_cu_d4fef214_122244cuda3std3__45__cpo3endE)
_ZN40_INTERNAL_3fb640e7_4_k_cu_d4fef214_122244cuda3std3__45__cpo3endE:
	.zero		1
	.type		_ZN40_INTERNAL_3fb640e7_4_k_cu_d4fef214_122244cuda3std3__419piecewise_constructE,@object
	.size		_ZN40_INTERNAL_3fb640e7_4_k_cu_d4fef214_122244cuda3std3__419piecewise_constructE,(_ZN40_INTERNAL_3fb640e7_4_k_cu_d4fef214_122244cuda3std3__45__cpo4cendE - _ZN40_INTERNAL_3fb640e7_4_k_cu_d4fef214_122244cuda3std3__419piecewise_constructE)
_ZN40_INTERNAL_3fb640e7_4_k_cu_d4fef214_122244cuda3std3__419piecewise_constructE:
	.zero		1
	.type		_ZN40_INTERNAL_3fb640e7_4_k_cu_d4fef214_122244cuda3std3__45__cpo4cendE,@object
	.size		_ZN40_INTERNAL_3fb640e7_4_k_cu_d4fef214_122244cuda3std3__45__cpo4cendE,(_ZN40_INTERNAL_3fb640e7_4_k_cu_d4fef214_122244cuda3std6ranges3__45__cpo4swapE - _ZN40_INTERNAL_3fb640e7_4_k_cu_d4fef214_122244cuda3std3__45__cpo4cendE)
_ZN40_INTERNAL_3fb640e7_4_k_cu_d4fef214_122244cuda3std3__45__cpo4cendE:
	.zero		1
	.type		_ZN40_INTERNAL_3fb640e7_4_k_cu_d4fef214_122244cuda3std6ranges3__45__cpo4swapE,@object
	.size		_ZN40_INTERNAL_3fb640e7_4_k_cu_d4fef214_122244cuda3std6ranges3__45__cpo4swapE,(.L_8 - _ZN40_INTERNAL_3fb640e7_4_k_cu_d4fef214_122244cuda3std6ranges3__45__cpo4swapE)
_ZN40_INTERNAL_3fb640e7_4_k_cu_d4fef214_122244cuda3std6ranges3__45__cpo4swapE:
	.zero		1
.L_8:


//--------------------- .nv.constant0._ZN7cutlass13device_kernelINS_4gemm6kernel13GemmUniversalIN4cute5tupleIJiiiiEEENS1_10collective13CollectiveMmaINS1_34MainloopSm90TmaGmmaWarpSpecializedILi41ENS5_IJNS4_1CILi1EEESB_SB_EEENS1_35KernelTmaWarpSpecializedCooperativeEEENS5_IJNSA_ILi128EEENSA_ILi48EEENSA_ILi32EEEEEEaNS5_IJlSB_lEEEaSJ_NS4_8TiledMMAINS4_8MMA_AtomIJNS4_4SM904GMMA26MMA_64x16x32_S32S8S8_SS_TNEEEENS4_6LayoutINS5_IJNSA_ILi2EEESB_SB_EEENS5_IJSB_NSA_ILi0EEEST_EEEEENS5_IJNS4_10UnderscoreESW_SW_EEEEENS4_13SM90_TMA_LOADENS4_14ComposedLayoutINS4_7SwizzleILi1ELi4ELi3EEENS4_18smem_ptr_flag_bitsILi8EEENSQ_INS5_IJNSA_ILi8EEESH_EEENS5_IJSH_SB_EEEEEEEvNS4_8identityESZ_S19_vS1A_EENS_8epilogue10collective6detail29Sm90TmaWarpSpecializedAdapterINS1D_15DefaultEpilogueIaSJ_SJ_NS1C_6thread17LinearCombinationIaLi1EiiLNS1H_9ScaleType4KindE0ELNS_15FloatRoundStyleE2EaEENS1_15EpilogueDefaultEEEEEvvEEEEvNT_6ParamsE --------------------------
	.section	.nv.constant0._ZN7cutlass13device_kernelINS_4gemm6kernel13GemmUniversalIN4cute5tupleIJiiiiEEENS1_10collective13CollectiveMmaINS1_34MainloopSm90TmaGmmaWarpSpecializedILi41ENS5_IJNS4_1CILi1EEESB_SB_EEENS1_35KernelTmaWarpSpecializedCooperativeEEENS5_IJNSA_ILi128EEENSA_ILi48EEENSA_ILi32EEEEEEaNS5_IJlSB_lEEEaSJ_NS4_8TiledMMAINS4_8MMA_AtomIJNS4_4SM904GMMA26MMA_64x16x32_S32S8S8_SS_TNEEEENS4_6LayoutINS5_IJNSA_ILi2EEESB_SB_EEENS5_IJSB_NSA_ILi0EEEST_EEEEENS5_IJNS4_10UnderscoreESW_SW_EEEEENS4_13SM90_TMA_LOADENS4_14ComposedLayoutINS4_7SwizzleILi1ELi4ELi3EEENS4_18smem_ptr_flag_bitsILi8EEENSQ_INS5_IJNSA_ILi8EEESH_EEENS5_IJSH_SB_EEEEEEEvNS4_8identityESZ_S19_vS1A_EENS_8epilogue10collective6detail29Sm90TmaWarpSpecializedAdapterINS1D_15DefaultEpilogueIaSJ_SJ_NS1C_6thread17LinearCombinationIaLi1EiiLNS1H_9ScaleType4KindE0ELNS_15FloatRoundStyleE2EaEENS1_15EpilogueDefaultEEEEEvvEEEEvNT_6ParamsE,"a",@progbits
	.sectionflags	@""
	.align	4
.nv.constant0._ZN7cutlass13device_kernelINS_4gemm6kernel13GemmUniversalIN4cute5tupleIJiiiiEEENS1_10collective13CollectiveMmaINS1_34MainloopSm90TmaGmmaWarpSpecializedILi41ENS5_IJNS4_1CILi1EEESB_SB_EEENS1_35KernelTmaWarpSpecializedCooperativeEEENS5_IJNSA_ILi128EEENSA_ILi48EEENSA_ILi32EEEEEEaNS5_IJlSB_lEEEaSJ_NS4_8TiledMMAINS4_8MMA_AtomIJNS4_4SM904GMMA26MMA_64x16x32_S32S8S8_SS_TNEEEENS4_6LayoutINS5_IJNSA_ILi2EEESB_SB_EEENS5_IJSB_NSA_ILi0EEEST_EEEEENS5_IJNS4_10UnderscoreESW_SW_EEEEENS4_13SM90_TMA_LOADENS4_14ComposedLayoutINS4_7SwizzleILi1ELi4ELi3EEENS4_18smem_ptr_flag_bitsILi8EEENSQ_INS5_IJNSA_ILi8EEESH_EEENS5_IJSH_SB_EEEEEEEvNS4_8identityESZ_S19_vS1A_EENS_8epilogue10collective6detail29Sm90TmaWarpSpecializedAdapterINS1D_15DefaultEpilogueIaSJ_SJ_NS1C_6thread17LinearCombinationIaLi1EiiLNS1H_9ScaleType4KindE0ELNS_15FloatRoundStyleE2EaEENS1_15EpilogueDefaultEEEEEvvEEEEvNT_6ParamsE:
	.zero		1664


//--------------------- SYMBOLS --------------------------

	.type		.nv.reservedSmem.offset0,@object
	.size		.nv.reservedSmem.offset0,0x4
	.type		__assertfail,@function
